	.target	sm_80

	.elftype	@"ET_EXEC"


//--------------------- .note.nv.tkinfo           --------------------------
	.section	.note.nv.tkinfo,"",@"SHT_NOTE"
	.sectionflags	@"SHF_NOTE_NV_TKINFO"
	.tkinfo
        /*0018*/ 	.word	0x00000002
        /*0030*/ 	.string	""
        /*0030*/ 	.string	"ptxas"
        /*0030*/ 	.string	"Cuda compilation tools, release 13.0, V13.0.88"
        /*0030*/ 	.string	"Build cuda_13.0.r13.0/compiler.36424714_0"
        /*0030*/ 	.string	"-v  -suppress-debug-info  -lineinfo  -arch sm_80 "



//--------------------- .note.nv.cuinfo           --------------------------
	.section	.note.nv.cuinfo,"",@"SHT_NOTE"
	.sectionflags	@"SHF_NOTE_NV_CUINFO"
        /*0018*/ 	.short	0x0002
        /*001a*/ 	.short	0x0050
        /*001c*/ 	.short	0x0082
	.zero		2


//--------------------- .nv.info                  --------------------------
	.section	.nv.info,"",@"SHT_CUDA_INFO"
	.align	4


	//----- nvinfo : EIATTR_REGCOUNT
	.align		4
        /*0000*/ 	.byte	0x04, 0x2f
        /*0002*/ 	.short	(.L_2 - .L_1)
	.align		4
.L_1:
        /*0004*/ 	.word	index@(attn_fwd)
        /*0008*/ 	.word	0x000000ea


	//----- nvinfo : EIATTR_FRAME_SIZE
	.align		4
.L_2:
        /*000c*/ 	.byte	0x04, 0x11
        /*000e*/ 	.short	(.L_4 - .L_3)
	.align		4
.L_3:
        /*0010*/ 	.word	index@(attn_fwd)
        /*0014*/ 	.word	0x00000000


	//----- nvinfo : EIATTR_MIN_STACK_SIZE
	.align		4
.L_4:
        /*0018*/ 	.byte	0x04, 0x12
        /*001a*/ 	.short	(.L_6 - .L_5)
	.align		4
.L_5:
        /*001c*/ 	.word	index@(attn_fwd)
        /*0020*/ 	.word	0x00000000
.L_6:


//--------------------- .nv.info.attn_fwd         --------------------------
	.section	.nv.info.attn_fwd,"",@"SHT_CUDA_INFO"
	.sectionflags	@""
	.align	4


	//----- nvinfo : EIATTR_CUDA_API_VERSION
	.align		4
        /*0000*/ 	.byte	0x04, 0x37
        /*0002*/ 	.short	(.L_8 - .L_7)
.L_7:
        /*0004*/ 	.word	0x00000082


	//----- nvinfo : EIATTR_SW2861232_WAR
	.align		4
.L_8:
        /*0008*/ 	.byte	0x01, 0x35
	.zero		2


	//----- nvinfo : EIATTR_PARAM_CBANK
	.align		4
        /*000c*/ 	.byte	0x04, 0x0a
        /*000e*/ 	.short	(.L_10 - .L_9)
	.align		4
.L_9:
        /*0010*/ 	.word	index@(.nv.constant0.attn_fwd)
        /*0014*/ 	.short	0x0160
        /*0016*/ 	.short	0x0088


	//----- nvinfo : EIATTR_CBANK_PARAM_SIZE
	.align		4
.L_10:
        /*0018*/ 	.byte	0x03, 0x19
        /*001a*/ 	.short	0x0088


	//----- nvinfo : EIATTR_KPARAM_INFO
	.align		4
        /*001c*/ 	.byte	0x04, 0x17
        /*001e*/ 	.short	(.L_12 - .L_11)
.L_11:
        /*0020*/ 	.word	0x00000000
        /*0024*/ 	.short	0x0019
        /*0026*/ 	.short	0x0080
        /*0028*/ 	.byte	0x00, 0xf4, 0x21, 0x00


	//----- nvinfo : EIATTR_KPARAM_INFO
	.align		4
.L_12:
        /*002c*/ 	.byte	0x04, 0x17
        /*002e*/ 	.short	(.L_14 - .L_13)
.L_13:
        /*0030*/ 	.word	0x00000000
        /*0034*/ 	.short	0x0018
        /*0036*/ 	.short	0x0078
        /*0038*/ 	.byte	0x00, 0xf4, 0x21, 0x00


	//----- nvinfo : EIATTR_KPARAM_INFO
	.align		4
.L_14:
        /*003c*/ 	.byte	0x04, 0x17
        /*003e*/ 	.short	(.L_16 - .L_15)
.L_15:
        /*0040*/ 	.word	0x00000000
        /*0044*/ 	.short	0x0017
        /*0046*/ 	.short	0x0070
        /*0048*/ 	.byte	0x00, 0xf0, 0x11, 0x00


	//----- nvinfo : EIATTR_KPARAM_INFO
	.align		4
.L_16:
        /*004c*/ 	.byte	0x04, 0x17
        /*004e*/ 	.short	(.L_18 - .L_17)
.L_17:
        /*0050*/ 	.word	0x00000000
        /*0054*/ 	.short	0x0016
        /*0056*/ 	.short	0x006c
        /*0058*/ 	.byte	0x00, 0xf0, 0x11, 0x00


	//----- nvinfo : EIATTR_KPARAM_INFO
	.align		4
.L_18:
        /*005c*/ 	.byte	0x04, 0x17
        /*005e*/ 	.short	(.L_20 - .L_19)
.L_19:
        /*0060*/ 	.word	0x00000000
        /*0064*/ 	.short	0x0015
        /*0066*/ 	.short	0x0068
        /*0068*/ 	.byte	0x00, 0xf0, 0x11, 0x00


	//----- nvinfo : EIATTR_KPARAM_INFO
	.align		4
.L_20:
        /*006c*/ 	.byte	0x04, 0x17
        /*006e*/ 	.short	(.L_22 - .L_21)
.L_21:
        /*0070*/ 	.word	0x00000000
        /*0074*/ 	.short	0x0014
        /*0076*/ 	.short	0x0064
        /*0078*/ 	.byte	0x00, 0xf0, 0x11, 0x00


	//----- nvinfo : EIATTR_KPARAM_INFO
	.align		4
.L_22:
        /*007c*/ 	.byte	0x04, 0x17
        /*007e*/ 	.short	(.L_24 - .L_23)
.L_23:
        /*0080*/ 	.word	0x00000000
        /*0084*/ 	.short	0x0013
        /*0086*/ 	.short	0x0060
        /*0088*/ 	.byte	0x00, 0xf0, 0x11, 0x00


	//----- nvinfo : EIATTR_KPARAM_INFO
	.align		4
.L_24:
        /*008c*/ 	.byte	0x04, 0x17
        /*008e*/ 	.short	(.L_26 - .L_25)
.L_25:
        /*0090*/ 	.word	0x00000000
        /*0094*/ 	.short	0x0012
        /*0096*/ 	.short	0x005c
        /*0098*/ 	.byte	0x00, 0xf0, 0x11, 0x00


	//----- nvinfo : EIATTR_KPARAM_INFO
	.align		4
.L_26:
        /*009c*/ 	.byte	0x04, 0x17
        /*009e*/ 	.short	(.L_28 - .L_27)
.L_27:
        /*00a0*/ 	.word	0x00000000
        /*00a4*/ 	.short	0x0011
        /*00a6*/ 	.short	0x0058
        /*00a8*/ 	.byte	0x00, 0xf0, 0x11, 0x00


	//----- nvinfo : EIATTR_KPARAM_INFO
	.align		4
.L_28:
        /*00ac*/ 	.byte	0x04, 0x17
        /*00ae*/ 	.short	(.L_30 - .L_29)
.L_29:
        /*00b0*/ 	.word	0x00000000
        /*00b4*/ 	.short	0x0010
        /*00b6*/ 	.short	0x0054
        /*00b8*/ 	.byte	0x00, 0xf0, 0x11, 0x00


	//----- nvinfo : EIATTR_KPARAM_INFO
	.align		4
.L_30:
        /*00bc*/ 	.byte	0x04, 0x17
        /*00be*/ 	.short	(.L_32 - .L_31)
.L_31:
        /*00c0*/ 	.word	0x00000000
        /*00c4*/ 	.short	0x000f
        /*00c6*/ 	.short	0x0050
        /*00c8*/ 	.byte	0x00, 0xf0, 0x11, 0x00


	//----- nvinfo : EIATTR_KPARAM_INFO
	.align		4
.L_32:
        /*00cc*/ 	.byte	0x04, 0x17
        /*00ce*/ 	.short	(.L_34 - .L_33)
.L_33:
        /*00d0*/ 	.word	0x00000000
        /*00d4*/ 	.short	0x000e
        /*00d6*/ 	.short	0x004c
        /*00d8*/ 	.byte	0x00, 0xf0, 0x11, 0x00


	//----- nvinfo : EIATTR_KPARAM_INFO
	.align		4
.L_34:
        /*00dc*/ 	.byte	0x04, 0x17
        /*00de*/ 	.short	(.L_36 - .L_35)
.L_35:
        /*00e0*/ 	.word	0x00000000
        /*00e4*/ 	.short	0x000d
        /*00e6*/ 	.short	0x0048
        /*00e8*/ 	.byte	0x00, 0xf0, 0x11, 0x00


	//----- nvinfo : EIATTR_KPARAM_INFO
	.align		4
.L_36:
        /*00ec*/ 	.byte	0x04, 0x17
        /*00ee*/ 	.short	(.L_38 - .L_37)
.L_37:
        /*00f0*/ 	.word	0x00000000
        /*00f4*/ 	.short	0x000c
        /*00f6*/ 	.short	0x0044
        /*00f8*/ 	.byte	0x00, 0xf0, 0x11, 0x00


	//----- nvinfo : EIATTR_KPARAM_INFO
	.align		4
.L_38:
        /*00fc*/ 	.byte	0x04, 0x17
        /*00fe*/ 	.short	(.L_40 - .L_39)
.L_39:
        /*0100*/ 	.word	0x00000000
        /*0104*/ 	.short	0x000b
        /*0106*/ 	.short	0x0040
        /*0108*/ 	.byte	0x00, 0xf0, 0x11, 0x00


	//----- nvinfo : EIATTR_KPARAM_INFO
	.align		4
.L_40:
        /*010c*/ 	.byte	0x04, 0x17
        /*010e*/ 	.short	(.L_42 - .L_41)
.L_41:
        /*0110*/ 	.word	0x00000000
        /*0114*/ 	.short	0x000a
        /*0116*/ 	.short	0x003c
        /*0118*/ 	.byte	0x00, 0xf0, 0x11, 0x00


	//----- nvinfo : EIATTR_KPARAM_INFO
	.align		4
.L_42:
        /*011c*/ 	.byte	0x04, 0x17
        /*011e*/ 	.short	(.L_44 - .L_43)
.L_43:
        /*0120*/ 	.word	0x00000000
        /*0124*/ 	.short	0x0009
        /*0126*/ 	.short	0x0038
        /*0128*/ 	.byte	0x00, 0xf0, 0x11, 0x00


	//----- nvinfo : EIATTR_KPARAM_INFO
	.align		4
.L_44:
        /*012c*/ 	.byte	0x04, 0x17
        /*012e*/ 	.short	(.L_46 - .L_45)
.L_45:
        /*0130*/ 	.word	0x00000000
        /*0134*/ 	.short	0x0008
        /*0136*/ 	.short	0x0034
        /*0138*/ 	.byte	0x00, 0xf0, 0x11, 0x00


	//----- nvinfo : EIATTR_KPARAM_INFO
	.align		4
.L_46:
        /*013c*/ 	.byte	0x04, 0x17
        /*013e*/ 	.short	(.L_48 - .L_47)
.L_47:
        /*0140*/ 	.word	0x00000000
        /*0144*/ 	.short	0x0007
        /*0146*/ 	.short	0x0030
        /*0148*/ 	.byte	0x00, 0xf0, 0x11, 0x00


	//----- nvinfo : EIATTR_KPARAM_INFO
	.align		4
.L_48:
        /*014c*/ 	.byte	0x04, 0x17
        /*014e*/ 	.short	(.L_50 - .L_49)
.L_49:
        /*0150*/ 	.word	0x00000000
        /*0154*/ 	.short	0x0006
        /*0156*/ 	.short	0x002c
        /*0158*/ 	.byte	0x00, 0xf0, 0x11, 0x00


	//----- nvinfo : EIATTR_KPARAM_INFO
	.align		4
.L_50:
        /*015c*/ 	.byte	0x04, 0x17
        /*015e*/ 	.short	(.L_52 - .L_51)
.L_51:
        /*0160*/ 	.word	0x00000000
        /*0164*/ 	.short	0x0005
        /*0166*/ 	.short	0x0028
        /*0168*/ 	.byte	0x00, 0xf0, 0x11, 0x00


	//----- nvinfo : EIATTR_KPARAM_INFO
	.align		4
.L_52:
        /*016c*/ 	.byte	0x04, 0x17
        /*016e*/ 	.short	(.L_54 - .L_53)
.L_53:
        /*0170*/ 	.word	0x00000000
        /*0174*/ 	.short	0x0004
        /*0176*/ 	.short	0x0020
        /*0178*/ 	.byte	0x00, 0xf4, 0x21, 0x00


	//----- nvinfo : EIATTR_KPARAM_INFO
	.align		4
.L_54:
        /*017c*/ 	.byte	0x04, 0x17
        /*017e*/ 	.short	(.L_56 - .L_55)
.L_55:
        /*0180*/ 	.word	0x00000000
        /*0184*/ 	.short	0x0003
        /*0186*/ 	.short	0x0018
        /*0188*/ 	.byte	0x00, 0xf4, 0x21, 0x00


	//----- nvinfo : EIATTR_KPARAM_INFO
	.align		4
.L_56:
        /*018c*/ 	.byte	0x04, 0x17
        /*018e*/ 	.short	(.L_58 - .L_57)
.L_57:
        /*0190*/ 	.word	0x00000000
        /*0194*/ 	.short	0x0002
        /*0196*/ 	.short	0x0010
        /*0198*/ 	.byte	0x00, 0xf4, 0x21, 0x00


	//----- nvinfo : EIATTR_KPARAM_INFO
	.align		4
.L_58:
        /*019c*/ 	.byte	0x04, 0x17
        /*019e*/ 	.short	(.L_60 - .L_59)
.L_59:
        /*01a0*/ 	.word	0x00000000
        /*01a4*/ 	.short	0x0001
        /*01a6*/ 	.short	0x0008
        /*01a8*/ 	.byte	0x00, 0xf4, 0x21, 0x00


	//----- nvinfo : EIATTR_KPARAM_INFO
	.align		4
.L_60:
        /*01ac*/ 	.byte	0x04, 0x17
        /*01ae*/ 	.short	(.L_62 - .L_61)
.L_61:
        /*01b0*/ 	.word	0x00000000
        /*01b4*/ 	.short	0x0000
        /*01b6*/ 	.short	0x0000
        /*01b8*/ 	.byte	0x00, 0xf4, 0x21, 0x00


	//----- nvinfo : EIATTR_MAXREG_COUNT
	.align		4
.L_62:
        /*01bc*/ 	.byte	0x03, 0x1b
        /*01be*/ 	.short	0x00ff


	//----- nvinfo : EIATTR_NUM_BARRIERS
	.align		4
        /*01c0*/ 	.byte	0x02, 0x4c
        /*01c2*/ 	.byte	0x01
	.zero		1


	//----- nvinfo : EIATTR_MERCURY_ISA_VERSION
	.align		4
        /*01c4*/ 	.byte	0x03, 0x5f
        /*01c6*/ 	.short	0x0000


	//----- nvinfo : EIATTR_COOP_GROUP_MASK_REGIDS
	.align		4
        /*01c8*/ 	.byte	0x04, 0x29
        /*01ca*/ 	.short	(.L_64 - .L_63)


	//   ....[0]....
.L_63:
        /*01cc*/ 	.word	0xffffffff


	//   ....[1]....
        /*01d0*/ 	.word	0xffffffff


	//   ....[2]....
        /*01d4*/ 	.word	0xffffffff


	//   ....[3]....
        /*01d8*/ 	.word	0xffffffff


	//   ....[4]....
        /*01dc*/ 	.word	0xffffffff


	//   ....[5]....
        /*01e0*/ 	.word	0xffffffff


	//   ....[6]....
        /*01e4*/ 	.word	0xffffffff


	//   ....[7]....
        /*01e8*/ 	.word	0xffffffff


	//   ....[8]....
        /*01ec*/ 	.word	0xffffffff


	//   ....[9]....
        /*01f0*/ 	.word	0xffffffff


	//   ....[10]....
        /*01f4*/ 	.word	0xffffffff


	//   ....[11]....
        /*01f8*/ 	.word	0xffffffff


	//   ....[12]....
        /*01fc*/ 	.word	0xffffffff


	//   ....[13]....
        /*0200*/ 	.word	0xffffffff


	//   ....[14]....
        /*0204*/ 	.word	0xffffffff


	//   ....[15]....
        /*0208*/ 	.word	0xffffffff


	//----- nvinfo : EIATTR_COOP_GROUP_INSTR_OFFSETS
	.align		4
.L_64:
        /*020c*/ 	.byte	0x04, 0x28
        /*020e*/ 	.short	(.L_66 - .L_65)


	//   ....[0]....
.L_65:
        /*0210*/ 	.word	0x000024f0


	//   ....[1]....
        /*0214*/ 	.word	0x00002590


	//   ....[2]....
        /*0218*/ 	.word	0x000025f0


	//   ....[3]....
        /*021c*/ 	.word	0x00002640


	//   ....[4]....
        /*0220*/ 	.word	0x000026c0


	//   ....[5]....
        /*0224*/ 	.word	0x000026f0


	//   ....[6]....
        /*0228*/ 	.word	0x00002700


	//   ....[7]....
        /*022c*/ 	.word	0x00002750


	//   ....[8]....
        /*0230*/ 	.word	0x00002ee0


	//   ....[9]....
        /*0234*/ 	.word	0x00002f00


	//   ....[10]....
        /*0238*/ 	.word	0x00002f30


	//   ....[11]....
        /*023c*/ 	.word	0x00002f40


	//   ....[12]....
        /*0240*/ 	.word	0x00003020


	//   ....[13]....
        /*0244*/ 	.word	0x00003030


	//   ....[14]....
        /*0248*/ 	.word	0x00003050


	//   ....[15]....
        /*024c*/ 	.word	0x00003060


	//----- nvinfo : EIATTR_EXIT_INSTR_OFFSETS
	.align		4
.L_66:
        /*0250*/ 	.byte	0x04, 0x1c
        /*0252*/ 	.short	(.L_68 - .L_67)


	//   ....[0]....
.L_67:
        /*0254*/ 	.word	0x00006640


	//----- nvinfo : EIATTR_REQNTID
	.align		4
.L_68:
        /*0258*/ 	.byte	0x04, 0x10
        /*025a*/ 	.short	(.L_70 - .L_69)
.L_69:
        /*025c*/ 	.word	0x00000100
        /*0260*/ 	.word	0x00000001
        /*0264*/ 	.word	0x00000001
.L_70:


//--------------------- .nv.callgraph             --------------------------
	.section	.nv.callgraph,"",@"SHT_CUDA_CALLGRAPH"
	.align	4
	.sectionentsize	8
	.align		4
        /*0000*/ 	.word	0x00000000
	.align		4
        /*0004*/ 	.word	0xffffffff
	.align		4
        /*0008*/ 	.word	0x00000000
	.align		4
        /*000c*/ 	.word	0xfffffffe
	.align		4
        /*0010*/ 	.word	0x00000000
	.align		4
        /*0014*/ 	.word	0xfffffffd
	.align		4
        /*0018*/ 	.word	0x00000000
	.align		4
        /*001c*/ 	.word	0xfffffffc


//--------------------- .nv.rel.action            --------------------------
	.section	.nv.rel.action,"",@"SHT_CUDA_RELOCINFO"
	.align	8
	.sectionentsize	8
        /*0000*/ 	.byte	0x73, 0x00, 0x00, 0x00, 0x00, 0x00, 0x00, 0x00, 0x00, 0x00, 0x00, 0x11, 0x25, 0x00, 0x05, 0x36


//--------------------- .nv.constant4             --------------------------
	.section	.nv.constant4,"a",@progbits
	.align	8
	.align		8
.nv.constant4:
        /*0000*/ 	.dword	_$_str


//--------------------- .nv.constant0.attn_fwd    --------------------------
	.section	.nv.constant0.attn_fwd,"a",@progbits
	.sectionflags	@""
	.align	4
.nv.constant0.attn_fwd:
	.zero		488


//--------------------- .text.attn_fwd            --------------------------
	.section	.text.attn_fwd,"ax",@progbits
	.sectioninfo	@"SHI_REGISTERS=234"
	.align	128
        .global         attn_fwd
        .type           attn_fwd,@function
        .size           attn_fwd,(.L_x_4 - attn_fwd)
        .other          attn_fwd,@"STO_CUDA_ENTRY STV_DEFAULT"
attn_fwd:
.text.attn_fwd:
[----:B------:R-:W-:Y:S02]  /*0000*/  MOV R1, c[0x0][0x28] ;  /* 0x00000a0000017a02 */ /* 0x000fe40000000f00 */
[----:B------:R-:W0:Y:S01]  /*0010*/  S2R R3, SR_TID.X ;  /* 0x0000000000037919 */ /* 0x000e220000002100 */
[----:B------:R-:W-:Y:S01]  /*0020*/  MOV R57, c[0x0][0x198] ;  /* 0x0000660000397a02 */ /* 0x000fe20000000f00 */
[----:B------:R-:W-:Y:S02]  /*0030*/  ULDC.64 UR4, c[0x0][0x118] ;  /* 0x0000460000047ab9 */ /* 0x000fe40000000a00 */
[----:B------:R-:W1:Y:S01]  /*0040*/  S2R R5, SR_CTAID.X ;  /* 0x0000000000057919 */ /* 0x000e620000002500 */
[C---:B------:R-:W-:Y:S01]  /*0050*/  SHF.L.U32 R17, R57.reuse, 0x4, RZ ;  /* 0x0000000439117819 */ /* 0x040fe200000006ff */
[C---:B------:R-:W-:Y:S01]  /*0060*/  IMAD R25, R57.reuse, 0x14, RZ ;  /* 0x0000001439197824 */ /* 0x040fe200078e02ff */
[C---:B------:R-:W-:Y:S01]  /*0070*/  SHF.L.U32 R13, R57.reuse, 0x3, RZ ;  /* 0x00000003390d7819 */ /* 0x040fe200000006ff */
[----:B------:R-:W2:Y:S01]  /*0080*/  S2R R0, SR_CTAID.Y ;  /* 0x0000000000007919 */ /* 0x000ea20000002600 */
[C---:B------:R-:W-:Y:S01]  /*0090*/  IMAD R23, R57.reuse, 0xa, RZ ;  /* 0x0000000a39177824 */ /* 0x040fe200078e02ff */
[C---:B------:R-:W-:Y:S01]  /*00a0*/  SHF.L.U32 R19, R57.reuse, 0x5, RZ ;  /* 0x0000000539137819 */ /* 0x040fe200000006ff */
[C---:B------:R-:W-:Y:S01]  /*00b0*/  IMAD R21, R57.reuse, 0x50, RZ ;  /* 0x0000005039157824 */ /* 0x040fe200078e02ff */
[CC--:B------:R-:W-:Y:S01]  /*00c0*/  LEA R9, R57.reuse, R57.reuse, 0x1 ;  /* 0x0000003939097211 */ /* 0x0c0fe200078e08ff */
[C---:B------:R-:W-:Y:S01]  /*00d0*/  IMAD R11, R57.reuse, 0x6, RZ ;  /* 0x00000006390b7824 */ /* 0x040fe200078e02ff */
[C---:B------:R-:W-:Y:S01]  /*00e0*/  SHF.L.U32 R27, R57.reuse, 0x1, RZ ;  /* 0x00000001391b7819 */ /* 0x040fe200000006ff */
[C---:B------:R-:W-:Y:S01]  /*00f0*/  IMAD R29, R57.reuse, 0x28, RZ ;  /* 0x00000028391d7824 */ /* 0x040fe200078e02ff */
[CC--:B------:R-:W-:Y:S01]  /*0100*/  LEA R55, R57.reuse, -R57.reuse, 0x6 ;  /* 0x8000003939377211 */ /* 0x0c0fe200078e30ff */
[C---:B------:R-:W-:Y:S01]  /*0110*/  IMAD R163, R57.reuse, 0x60, RZ ;  /* 0x0000006039a37824 */ /* 0x040fe200078e02ff */
[C---:B------:R-:W-:Y:S01]  /*0120*/  SHF.L.U32 R33, R57.reuse, 0x2, RZ ;  /* 0x0000000239217819 */ /* 0x040fe200000006ff */
[C---:B------:R-:W-:Y:S01]  /*0130*/  IMAD R37, R57.reuse, 0x18, RZ ;  /* 0x0000001839257824 */ /* 0x040fe200078e02ff */
[CC--:B------:R-:W-:Y:S01]  /*0140*/  LEA R51, R57.reuse, -R57.reuse, 0x4 ;  /* 0x8000003939337211 */ /* 0x0c0fe200078e20ff */
[C---:B------:R-:W-:Y:S01]  /*0150*/  IMAD R45, R57.reuse, 0x30, RZ ;  /* 0x00000030392d7824 */ /* 0x040fe200078e02ff */
[C---:B------:R-:W-:Y:S01]  /*0160*/  LEA R87, R57.reuse, -R57, 0x5 ;  /* 0x8000003939577211 */ /* 0x040fe200078e28ff */
[----:B------:R-:W-:Y:S01]  /*0170*/  IMAD R35, R57, 0xc, RZ ;  /* 0x0000000c39237824 */ /* 0x000fe200078e02ff */
[----:B0-----:R-:W-:Y:S01]  /*0180*/  LOP3.LUT R76, R3, 0xff, RZ, 0xc0, !PT ;  /* 0x000000ff034c7812 */ /* 0x001fe200078ec0ff */
[----:B------:R-:W-:-:S02]  /*0190*/  IMAD R53, R57, 0x38, RZ ;  /* 0x0000003839357824 */ /* 0x000fc400078e02ff */
[----:B------:R-:W-:Y:S01]  /*01a0*/  IMAD R179, R57, 0x70, RZ ;  /* 0x0000007039b37824 */ /* 0x000fe200078e02ff */
[----:B-1----:R-:W-:Y:S01]  /*01b0*/  LEA R2, R5, R76, 0x8 ;  /* 0x0000004c05027211 */ /* 0x002fe200078e40ff */
[C---:B------:R-:W-:Y:S02]  /*01c0*/  IMAD R43, R57.reuse, 0xe, RZ ;  /* 0x0000000e392b7824 */ /* 0x040fe400078e02ff */
[----:B------:R-:W-:Y:S02]  /*01d0*/  IMAD R47, R57, 0x1c, RZ ;  /* 0x0000001c392f7824 */ /* 0x000fe400078e02ff */
[----:B--2---:R-:W-:Y:S02]  /*01e0*/  IMAD R4, R0, c[0x0][0x190], RZ ;  /* 0x0000640000047a24 */ /* 0x004fe400078e02ff */
[----:B------:R-:W-:Y:S02]  /*01f0*/  IMAD R7, R2, c[0x0][0x194], RZ ;  /* 0x0000650002077a24 */ /* 0x000fe400078e02ff */
[C---:B------:R-:W-:Y:S01]  /*0200*/  IMAD.HI R6, R4.reuse, 0x2, RZ ;  /* 0x0000000204067827 */ /* 0x040fe200078e02ff */
[----:B------:R-:W-:-:S02]  /*0210*/  SHF.L.U32 R5, R4, 0x1, RZ ;  /* 0x0000000104057819 */ /* 0x000fc400000006ff */
[C---:B------:R-:W-:Y:S01]  /*0220*/  SHF.L.U32 R8, R7.reuse, 0x1, RZ ;  /* 0x0000000107087819 */ /* 0x040fe200000006ff */
[----:B------:R-:W-:-:S03]  /*0230*/  IMAD.HI R7, R7, 0x2, RZ ;  /* 0x0000000207077827 */ /* 0x000fc600078e02ff */
[----:B------:R-:W-:Y:S01]  /*0240*/  IADD3 R4, P0, P1, R8, c[0x0][0x160], R5 ;  /* 0x0000580008047a10 */ /* 0x000fe2000791e005 */
[C---:B------:R-:W-:Y:S02]  /*0250*/  IMAD R31, R57.reuse, 0x42, RZ ;  /* 0x00000042391f7824 */ /* 0x040fe400078e02ff */
[----:B------:R-:W-:Y:S01]  /*0260*/  IMAD R193, R57, 0x7e, RZ ;  /* 0x0000007e39c17824 */ /* 0x000fe200078e02ff */
[----:B------:R-:W-:Y:S01]  /*0270*/  IADD3.X R5, R7, c[0x0][0x164], R6, P0, P1 ;  /* 0x0000590007057a10 */ /* 0x000fe200007e2406 */
[C---:B------:R-:W-:Y:S01]  /*0280*/  IMAD R15, R57.reuse, 0x7, RZ ;  /* 0x00000007390f7824 */ /* 0x040fe200078e02ff */
[CC--:B------:R-:W-:Y:S01]  /*0290*/  LEA R16, P3, R57.reuse, R4.reuse, 0x5 ;  /* 0x0000000439107211 */ /* 0x0c0fe200078628ff */
[C---:B------:R-:W-:Y:S01]  /*02a0*/  IMAD R71, R57.reuse, 0x48, RZ ;  /* 0x0000004839477824 */ /* 0x040fe200078e02ff */
[CC--:B------:R-:W-:Y:S01]  /*02b0*/  LEA R12, P2, R57.reuse, R4.reuse, 0x4 ;  /* 0x00000004390c7211 */ /* 0x0c0fe200078420ff */
[----:B------:R-:W-:Y:S01]  /*02c0*/  IMAD R69, R57, 0x46, RZ ;  /* 0x0000004639457824 */ /* 0x000fe200078e02ff */
[-C--:B------:R-:W-:Y:S01]  /*02d0*/  LEA.HI.X.SX32 R17, R17, R5.reuse, 0x1, P3 ;  /* 0x0000000511117211 */ /* 0x080fe200018f0eff */
[----:B------:R-:W-:Y:S01]  /*02e0*/  IMAD R61, R57, 0x12, RZ ;  /* 0x00000012393d7824 */ /* 0x000fe200078e02ff */
[-C--:B------:R-:W-:Y:S01]  /*02f0*/  IADD3 R22, P3, R25, R4.reuse, RZ ;  /* 0x0000000419167210 */ /* 0x080fe20007f7e0ff */
[C---:B------:R-:W-:Y:S01]  /*0300*/  IMAD R73, R57.reuse, 0x16, RZ ;  /* 0x0000001639497824 */ /* 0x040fe200078e02ff */
[CC--:B------:R-:W-:Y:S01]  /*0310*/  LEA R18, P1, R57.reuse, R4.reuse, 0x6 ;  /* 0x0000000439127211 */ /* 0x0c0fe200078230ff */
[----:B------:R-:W-:Y:S01]  /*0320*/  IMAD R67, R57, 0x44, RZ ;  /* 0x0000004439437824 */ /* 0x000fe200078e02ff */
[----:B------:R-:W-:Y:S01]  /*0330*/  LEA.HI.X.SX32 R13, R13, R5, 0x1, P2 ;  /* 0x000000050d0d7211 */ /* 0x000fe200010f0eff */
[C---:B------:R-:W-:Y:S01]  /*0340*/  IMAD R39, R57.reuse, 0x9, RZ ;  /* 0x0000000939277824 */ /* 0x040fe200078e02ff */
[C---:B------:R-:W-:Y:S01]  /*0350*/  LEA R7, R57.reuse, R57, 0x2 ;  /* 0x0000003939077211 */ /* 0x040fe200078e10ff */
[----:B------:R-:W-:Y:S01]  /*0360*/  IMAD R79, R57, 0x1a, RZ ;  /* 0x0000001a394f7824 */ /* 0x000fe200078e02ff */
[-C--:B------:R-:W-:Y:S01]  /*0370*/  IADD3 R20, P2, R23, R4.reuse, RZ ;  /* 0x0000000417147210 */ /* 0x080fe20007f5e0ff */
[----:B------:R-:W-:Y:S01]  /*0380*/  IMAD R41, R57, 0xb, RZ ;  /* 0x0000000b39297824 */ /* 0x000fe200078e02ff */
[-C--:B------:R-:W-:Y:S01]  /*0390*/  IADD3 R6, P0, R21, R4.reuse, RZ ;  /* 0x0000000415067210 */ /* 0x080fe20007f1e0ff */
[----:B------:R-:W-:Y:S01]  /*03a0*/  IMAD R85, R57, 0x1e, RZ ;  /* 0x0000001e39557824 */ /* 0x000fe200078e02ff */
[-C--:B------:R-:W-:Y:S01]  /*03b0*/  LEA.HI.X.SX32 R23, R23, R5.reuse, 0x1, P3 ;  /* 0x0000000517177211 */ /* 0x080fe200018f0eff */
[----:B------:R-:W-:Y:S01]  /*03c0*/  IMAD R91, R57, 0x22, RZ ;  /* 0x00000022395b7824 */ /* 0x000fe200078e02ff */
[-C--:B------:R-:W-:Y:S01]  /*03d0*/  IADD3 R28, P3, R11, R4.reuse, RZ ;  /* 0x000000040b1c7210 */ /* 0x080fe20007f7e0ff */
[----:B------:R-:W-:Y:S01]  /*03e0*/  IMAD R49, R57, 0xd, RZ ;  /* 0x0000000d39317824 */ /* 0x000fe200078e02ff */
[-C--:B------:R-:W-:Y:S01]  /*03f0*/  LEA.HI.X.SX32 R19, R19, R5.reuse, 0x1, P1 ;  /* 0x0000000513137211 */ /* 0x080fe200008f0eff */
[----:B------:R-:W-:Y:S01]  /*0400*/  IMAD R59, R57, 0x11, RZ ;  /* 0x00000011393b7824 */ /* 0x000fe200078e02ff */
[-C--:B------:R-:W-:Y:S01]  /*0410*/  IADD3 R8, P5, R163, R4.reuse, RZ ;  /* 0x00000004a3087210 */ /* 0x080fe20007fbe0ff */
[----:B------:R-:W-:Y:S01]  /*0420*/  IMAD R95, R57, 0x24, RZ ;  /* 0x00000024395f7824 */ /* 0x000fe200078e02ff */
[-C--:B------:R-:W-:Y:S01]  /*0430*/  IADD3 R24, P1, R29, R4.reuse, RZ ;  /* 0x000000041d187210 */ /* 0x080fe20007f3e0ff */
[----:B------:R-:W-:Y:S01]  /*0440*/  IMAD R63, R57, 0x13, RZ ;  /* 0x00000013393f7824 */ /* 0x000fe200078e02ff */
[-C--:B------:R-:W-:Y:S01]  /*0450*/  LEA.HI.X.SX32 R21, R7, R5.reuse, 0x1, P2 ;  /* 0x0000000507157211 */ /* 0x080fe200010f0eff */
[----:B------:R-:W-:Y:S01]  /*0460*/  IMAD R99, R57, 0x26, RZ ;  /* 0x0000002639637824 */ /* 0x000fe200078e02ff */
[-C--:B------:R-:W-:Y:S01]  /*0470*/  LEA.HI.X.SX32 R7, R29, R5.reuse, 0x1, P0 ;  /* 0x000000051d077211 */ /* 0x080fe200000f0eff */
        /* <DEDUP_REMOVED lines=35> */
[-C--:B------:R-:W-:Y:S01]  /*06b0*/  LEA.HI.X.SX32 R11, R53, R5.reuse, 0x1, P6 ;  /* 0x00000005350b7211 */ /* 0x080fe200030f0eff */
[C---:B------:R-:W-:Y:S01]  /*06c0*/  IMAD R123, R57.reuse, 0x4c, RZ ;  /* 0x0000004c397b7824 */ /* 0x040fe200078e02ff */
[CC--:B------:R-:W-:Y:S01]  /*06d0*/  LEA R68, P6, R57.reuse, R4.reuse, 0x2 ;  /* 0x0000000439447211 */ /* 0x0c0fe200078c10ff */
        /* <DEDUP_REMOVED lines=10> */
[C---:B------:R-:W-:Y:S01]  /*0780*/  IMAD R109, R57.reuse, 0x2b, RZ ;  /* 0x0000002b396d7824 */ /* 0x040fe200078e02ff */
[CC--:B------:R-:W-:Y:S01]  /*0790*/  LEA R66, P4, R57.reuse, R4.reuse, 0x3 ;  /* 0x0000000439427211 */ /* 0x0c0fe200078818ff */
[C---:B------:R-:W-:Y:S01]  /*07a0*/  IMAD R153, R57.reuse, 0x56, RZ ;  /* 0x0000005639997824 */ /* 0x040fe200078e02ff */
[CC--:B------:R-:W-:Y:S01]  /*07b0*/  LEA.HI.X.SX32 R71, R57.reuse, R5.reuse, 0x1, P5 ;  /* 0x0000000539477211 */ /* 0x0c0fe200028f0eff */
        /* <DEDUP_REMOVED lines=33> */
[----:B------:R-:W-:Y:S01]  /*09d0*/  LEA.HI.X.SX32 R39, R93, R5, 0x1, P0 ;  /* 0x000000055d277211 */ /* 0x000fe200000f0eff */
[----:B------:R-:W-:Y:S01]  /*09e0*/  IMAD R137, R57, 0x39, RZ ;  /* 0x0000003939897824 */ /* 0x000fe200078e02ff */
[----:B------:R-:W-:Y:S01]  /*09f0*/  IADD3 R98, P0, R153, R4, RZ ;  /* 0x0000000499627210 */ /* 0x000fe20007f1e0ff */
[C---:B------:R-:W-:Y:S01]  /*0a00*/  IMAD R181, R57.reuse, 0x72, RZ ;  /* 0x0000007239b57824 */ /* 0x040fe200078e02ff */
[----:B------:R-:W2:Y:S01]  /*0a10*/  LDG.E.U16 R12, [R12.64] ;  /* 0x000000040c0c7981 */ /* 0x000ea2000c1e1500 */
[----:B------:R-:W-:-:S02]  /*0a20*/  IMAD R183, R57, 0x74, RZ ;  /* 0x0000007439b77824 */ /* 0x000fc400078e02ff */
[C---:B------:R-:W-:Y:S01]  /*0a30*/  IMAD R141, R57.reuse, 0x3b, RZ ;  /* 0x0000003b398d7824 */ /* 0x040fe200078e02ff */
[----:B------:R-:W3:Y:S01]  /*0a40*/  LDG.E.U16 R16, [R16.64] ;  /* 0x0000000410107981 */ /* 0x000ee2000c1e1500 */
[C---:B------:R-:W-:Y:S02]  /*0a50*/  IMAD R185, R57.reuse, 0x76, RZ ;  /* 0x0000007639b97824 */ /* 0x040fe400078e02ff */
[C---:B------:R-:W-:Y:S01]  /*0a60*/  IMAD R187, R57.reuse, 0x78, RZ ;  /* 0x0000007839bb7824 */ /* 0x040fe200078e02ff */
[----:B------:R-:W4:Y:S01]  /*0a70*/  LDG.E.U16 R18, [R18.64] ;  /* 0x0000000412127981 */ /* 0x000f22000c1e1500 */
[C---:B------:R-:W-:Y:S02]  /*0a80*/  IMAD R145, R57.reuse, 0x3d, RZ ;  /* 0x0000003d39917824 */ /* 0x040fe400078e02ff */
[C---:B------:R-:W-:Y:S01]  /*0a90*/  IMAD R189, R57.reuse, 0x7a, RZ ;  /* 0x0000007a39bd7824 */ /* 0x040fe200078e02ff */
[----:B------:R0:W5:Y:S01]  /*0aa0*/  LDG.E.U16 R6, [R6.64] ;  /* 0x0000000406067981 */ /* 0x000162000c1e1500 */
[----:B------:R-:W-:Y:S01]  /*0ab0*/  IMAD R191, R57, 0x7c, RZ ;  /* 0x0000007c39bf7824 */ /* 0x000fe200078e02ff */
[----:B------:R-:W-:-:S02]  /*0ac0*/  LEA.HI.X.SX32 R57, R41, R5, 0x1, P6 ;  /* 0x0000000529397211 */ /* 0x000fc400030f0eff */
[-C--:B------:R-:W-:Y:S01]  /*0ad0*/  IADD3 R48, P6, R91, R4.reuse, RZ ;  /* 0x000000045b307210 */ /* 0x080fe20007fde0ff */
[----:B------:R-:W5:Y:S01]  /*0ae0*/  LDG.E.U16 R36, [R36.64] ;  /* 0x0000000424247981 */ /* 0x000f62000c1e1500 */
[-C--:B------:R-:W-:Y:S02]  /*0af0*/  LEA.HI.X.SX32 R41, R95, R5.reuse, 0x1, P3 ;  /* 0x000000055f297211 */ /* 0x080fe400018f0eff */
[-C--:B------:R-:W-:Y:S01]  /*0b00*/  LEA.HI.X.SX32 R49, R59, R5.reuse, 0x1, P6 ;  /* 0x000000053b317211 */ /* 0x080fe200030f0eff */
[----:B------:R1:W5:Y:S01]  /*0b10*/  LDG.E.U16 R8, [R8.64] ;  /* 0x0000000408087981 */ /* 0x000362000c1e1500 */
[-C--:B------:R-:W-:Y:S02]  /*0b20*/  IADD3 R62, P6, R105, R4.reuse, RZ ;  /* 0x00000004693e7210 */ /* 0x080fe40007fde0ff */
[----:B------:R-:W-:Y:S01]  /*0b30*/  LEA.HI.X.SX32 R59, R61, R5, 0x1, P4 ;  /* 0x000000053d3b7211 */ /* 0x000fe200020f0eff */
[----:B------:R-:W5:Y:S01]  /*0b40*/  LDG.E.U16 R10, [R10.64] ;  /* 0x000000040a0a7981 */ /* 0x000f62000c1e1500 */
[----:B------:R-:W-:-:S02]  /*0b50*/  IADD3 R64, P4, R111, R4, RZ ;  /* 0x000000046f407210 */ /* 0x000fc40007f9e0ff */
[-C--:B------:R-:W-:Y:S01]  /*0b60*/  LEA.HI.X.SX32 R61, R63, R5.reuse, 0x1, P5 ;  /* 0x000000053f3d7211 */ /* 0x080fe200028f0eff */
[----:B------:R0:W5:Y:S01]  /*0b70*/  LDG.E.U16 R70, [R70.64] ;  /* 0x0000000446467981 */ /* 0x000162000c1e1500 */
[-C--:B------:R-:W-:Y:S02]  /*0b80*/  IADD3 R72, P5, R115, R4.reuse, RZ ;  /* 0x0000000473487210 */ /* 0x080fe40007fbe0ff */
[-C--:B------:R-:W-:Y:S01]  /*0b90*/  LEA.HI.X.SX32 R63, R65, R5.reuse, 0x1, P6 ;  /* 0x00000005413f7211 */ /* 0x080fe200030f0eff */
[----:B------:R-:W5:Y:S01]  /*0ba0*/  LDG.E.U16 R52, [R52.64] ;  /* 0x0000000434347981 */ /* 0x000f62000c1e1500 */
[-C--:B------:R-:W-:Y:S02]  /*0bb0*/  IADD3 R74, P6, R121, R4.reuse, RZ ;  /* 0x00000004794a7210 */ /* 0x080fe40007fde0ff */
[----:B------:R-:W-:Y:S01]  /*0bc0*/  LEA.HI.X.SX32 R65, R73, R5, 0x1, P4 ;  /* 0x0000000549417211 */ /* 0x000fe200020f0eff */
[----:B------:R-:W5:Y:S01]  /*0bd0*/  LDG.E.U16 R48, [R48.64] ;  /* 0x0000000430307981 */ /* 0x000f62000c1e1500 */
[----:B------:R-:W-:-:S02]  /*0be0*/  IADD3 R78, P4, R129, R4, RZ ;  /* 0x00000004814e7210 */ /* 0x000fc40007f9e0ff */
[-C--:B------:R-:W-:Y:S01]  /*0bf0*/  LEA.HI.X.SX32 R73, R75, R5.reuse, 0x1, P5 ;  /* 0x000000054b497211 */ /* 0x080fe200028f0eff */
[----:B------:R-:W5:Y:S01]  /*0c00*/  LDG.E.U16 R26, [R26.64] ;  /* 0x000000041a1a7981 */ /* 0x000f62000c1e1500 */
[-C--:B------:R-:W-:Y:S02]  /*0c10*/  LEA.HI.X.SX32 R75, R77, R5.reuse, 0x1, P6 ;  /* 0x000000054d4b7211 */ /* 0x080fe400030f0eff */
[-C--:B------:R-:W-:Y:S01]  /*0c20*/  IADD3 R80, P5, R133, R4.reuse, RZ ;  /* 0x0000000485507210 */ /* 0x080fe20007fbe0ff */
[----:B------:R-:W5:Y:S01]  /*0c30*/  LDG.E.U16 R22, [R22.64] ;  /* 0x0000000416167981 */ /* 0x000f62000c1e1500 */
[-C--:B------:R-:W-:Y:S02]  /*0c40*/  IADD3 R82, P6, R139, R4.reuse, RZ ;  /* 0x000000048b527210 */ /* 0x080fe40007fde0ff */
[----:B------:R-:W-:Y:S01]  /*0c50*/  LEA.HI.X.SX32 R79, R79, R5, 0x1, P4 ;  /* 0x000000054f4f7211 */ /* 0x000fe200020f0eff */
[----:B------:R-:W5:Y:S01]  /*0c60*/  LDG.E.U16 R74, [R74.64] ;  /* 0x000000044a4a7981 */ /* 0x000f62000c1e1500 */
[----:B------:R-:W-:-:S02]  /*0c70*/  IADD3 R84, P4, R143, R4, RZ ;  /* 0x000000048f547210 */ /* 0x000fc40007f9e0ff */
[-C--:B------:R-:W-:Y:S01]  /*0c80*/  LEA.HI.X.SX32 R81, R81, R5.reuse, 0x1, P5 ;  /* 0x0000000551517211 */ /* 0x080fe200028f0eff */
[----:B------:R0:W5:Y:S01]  /*0c90*/  LDG.E.U16 R68, [R68.64] ;  /* 0x0000000444447981 */ /* 0x000162000c1e1500 */
        /* <DEDUP_REMOVED lines=16> */
[-C--:B------:R-:W-:Y:S01]  /*0da0*/  IADD3 R96, P3, R155, R4.reuse, RZ ;  /* 0x000000049b607210 */ /* 0x080fe20007f7e0ff */
[----:B------:R-:W5:Y:S01]  /*0db0*/  LDG.E.U16 R106, [R106.64] ;  /* 0x000000046a6a7981 */ /* 0x000f62000c1e1500 */
[-C--:B------:R-:W-:Y:S02]  /*0dc0*/  LEA.HI.X.SX32 R91, R99, R5.reuse, 0x1, P4 ;  /* 0x00000005635b7211 */ /* 0x080fe400020f0eff */
[----:B------:R-:W-:Y:S01]  /*0dd0*/  IADD3 R100, P4, R159, R4, RZ ;  /* 0x000000049f647210 */ /* 0x000fe20007f9e0ff */
[----:B------:R-:W5:Y:S01]  /*0de0*/  LDG.E.U16 R60, [R60.64] ;  /* 0x000000043c3c7981 */ /* 0x000f62000c1e1500 */
[-C--:B------:R-:W-:Y:S02]  /*0df0*/  LEA.HI.X.SX32 R93, R101, R5.reuse, 0x1, P5 ;  /* 0x00000005655d7211 */ /* 0x080fe400028f0eff */
[-C--:B------:R-:W-:Y:S01]  /*0e00*/  LEA.HI.X.SX32 R95, R105, R5.reuse, 0x1, P1 ;  /* 0x00000005695f7211 */ /* 0x080fe200008f0eff */
[----:B------:R-:W5:Y:S01]  /*0e10*/  LDG.E.U16 R80, [R80.64] ;  /* 0x0000000450507981 */ /* 0x000f62000c1e1500 */
[----:B------:R-:W-:-:S02]  /*0e20*/  LEA.HI.X.SX32 R103, R113, R5, 0x1, P6 ;  /* 0x0000000571677211 */ /* 0x000fc400030f0eff */
[-C--:B------:R-:W-:Y:S01]  /*0e30*/  IADD3 R104, P5, R161, R4.reuse, RZ ;  /* 0x00000004a1687210 */ /* 0x080fe20007fbe0ff */
[----:B------:R-:W5:Y:S01]  /*0e40*/  LDG.E.U16 R94, [R94.64] ;  /* 0x000000045e5e7981 */ /* 0x000f62000c1e1500 */
        /* <DEDUP_REMOVED lines=9> */
[-C--:B------:R-:W-:Y:S02]  /*0ee0*/  IADD3 R130, P2, R181, R4.reuse, RZ ;  /* 0x00000004b5827210 */ /* 0x080fe40007f5e0ff */
[-C--:B------:R-:W-:Y:S01]  /*0ef0*/  IADD3 R114, P3, R171, R4.reuse, RZ ;  /* 0x00000004ab727210 */ /* 0x080fe20007f7e0ff */
[----:B------:R-:W5:Y:S01]  /*0f00*/  LDG.E.U16 R24, [R24.64] ;  /* 0x0000000418187981 */ /* 0x000f62000c1e1500 */
[-C--:B------:R-:W-:Y:S02]  /*0f10*/  LEA.HI.X.SX32 R101, R115, R5.reuse, 0x1, P4 ;  /* 0x0000000573657211 */ /* 0x080fe400020f0eff */
[----:B------:R-:W-:Y:S01]  /*0f20*/  IADD3 R110, P4, R175, R4, RZ ;  /* 0x00000004af6e7210 */ /* 0x000fe20007f9e0ff */
[----:B------:R-:W5:Y:S01]  /*0f30*/  LDG.E.U16 R34, [R34.64] ;  /* 0x0000000422227981 */ /* 0x000f62000c1e1500 */
[----:B------:R-:W-:-:S02]  /*0f40*/  LEA.HI.X.SX32 R105, R117, R5, 0x1, P5 ;  /* 0x0000000575697211 */ /* 0x000fc400028f0eff */
[-C--:B------:R-:W-:Y:S01]  /*0f50*/  LEA.HI.X.SX32 R123, R121, R5.reuse, 0x1, P1 ;  /* 0x00000005797b7211 */ /* 0x080fe200008f0eff */
[----:B------:R-:W5:Y:S01]  /*0f60*/  LDG.E.U16 R46, [R46.64] ;  /* 0x000000042e2e7981 */ /* 0x000f62000c1e1500 */
[-C--:B------:R-:W-:Y:S02]  /*0f70*/  LEA.HI.X.SX32 R113, R131, R5.reuse, 0x1, P6 ;  /* 0x0000000583717211 */ /* 0x080fe400030f0eff */
[-C--:B------:R-:W-:Y:S01]  /*0f80*/  IADD3 R132, P1, R183, R4.reuse, RZ ;  /* 0x00000004b7847210 */ /* 0x080fe20007f3e0ff */
[----:B------:R-:W5:Y:S01]  /*0f90*/  LDG.E.U16 R122, [R122.64] ;  /* 0x000000047a7a7981 */ /* 0x000f62000c1e1500 */
[-C--:B------:R-:W-:Y:S02]  /*0fa0*/  LEA.HI.X.SX32 R117, R125, R5.reuse, 0x1, P0 ;  /* 0x000000057d757211 */ /* 0x080fe400000f0eff */
[----:B------:R-:W-:Y:S01]  /*0fb0*/  LEA.HI.X.SX32 R131, R137, R5, 0x1, P2 ;  /* 0x0000000589837211 */ /* 0x000fe200010f0eff */
[----:B------:R-:W5:Y:S01]  /*0fc0*/  LDG.E.U16 R66, [R66.64] ;  /* 0x0000000442427981 */ /* 0x000f62000c1e1500 */
[----:B------:R-:W-:-:S02]  /*0fd0*/  IADD3 R128, P0, R185, R4, RZ ;  /* 0x00000004b9807210 */ /* 0x000fc40007f1e0ff */
[-C--:B------:R-:W-:Y:S01]  /*0fe0*/  LEA.HI.X.SX32 R115, R129, R5.reuse, 0x1, P3 ;  /* 0x0000000581737211 */ /* 0x080fe200018f0eff */
[----:B------:R-:W5:Y:S01]  /*0ff0*/  LDG.E.U16 R130, [R130.64] ;  /* 0x0000000482827981 */ /* 0x000f62000c1e1500 */
[-C--:B------:R-:W-:Y:S02]  /*1000*/  IADD3 R124, P3, R187, R4.reuse, RZ ;  /* 0x00000004bb7c7210 */ /* 0x080fe40007f7e0ff */
[----:B------:R-:W-:Y:S01]  /*1010*/  LEA.HI.X.SX32 R111, R133, R5, 0x1, P4 ;  /* 0x00000005856f7211 */ /* 0x000fe200020f0eff */
[----:B------:R-:W5:Y:S01]  /*1020*/  LDG.E.U16 R116, [R116.64] ;  /* 0x0000000474747981 */ /* 0x000f62000c1e1500 */
[-C--:B------:R-:W-:Y:S02]  /*1030*/  IADD3 R108, P5, R177, R4.reuse, RZ ;  /* 0x00000004b16c7210 */ /* 0x080fe40007fbe0ff */
[-C--:B------:R-:W-:Y:S01]  /*1040*/  IADD3 R120, P6, R189, R4.reuse, RZ ;  /* 0x00000004bd787210 */ /* 0x080fe20007fde0ff */
[----:B------:R-:W5:Y:S01]  /*1050*/  LDG.E.U16 R40, [R40.64] ;  /* 0x0000000428287981 */ /* 0x000f62000c1e1500 */
[----:B------:R-:W-:-:S02]  /*1060*/  IADD3 R118, P4, R191, R4, RZ ;  /* 0x00000004bf767210 */ /* 0x000fc40007f9e0ff */
[-C--:B------:R-:W-:Y:S01]  /*1070*/  LEA.HI.X.SX32 R133, R139, R5.reuse, 0x1, P1 ;  /* 0x000000058b857211 */ /* 0x080fe200008f0eff */
[----:B------:R0:W5:Y:S01]  /*1080*/  LDG.E.U16 R4, [R4.64] ;  /* 0x0000000404047981 */ /* 0x000162000c1e1500 */
[-C--:B------:R-:W-:Y:S02]  /*1090*/  LEA.HI.X.SX32 R129, R141, R5.reuse, 0x1, P0 ;  /* 0x000000058d817211 */ /* 0x080fe400000f0eff */
[-C--:B------:R-:W-:Y:S01]  /*10a0*/  LEA.HI.X.SX32 R125, R143, R5.reuse, 0x1, P3 ;  /* 0x000000058f7d7211 */ /* 0x080fe200018f0eff */
[----:B------:R0:W5:Y:S01]  /*10b0*/  LDG.E.U16 R132, [R132.64] ;  /* 0x0000000484847981 */ /* 0x000162000c1e1500 */
[-C--:B------:R-:W-:Y:S02]  /*10c0*/  LEA.HI.X.SX32 R121, R145, R5.reuse, 0x1, P6 ;  /* 0x0000000591797211 */ /* 0x080fe400030f0eff */
[-C--:B------:R-:W-:Y:S01]  /*10d0*/  LEA.HI.X.SX32 R119, R147, R5.reuse, 0x1, P4 ;  /* 0x0000000593777211 */ /* 0x080fe200020f0eff */
[----:B------:R-:W5:Y:S01]  /*10e0*/  LDG.E.U16 R128, [R128.64] ;  /* 0x0000000480807981 */ /* 0x000f62000c1e1500 */
[----:B------:R-:W-:-:S03]  /*10f0*/  LEA.HI.X.SX32 R109, R135, R5, 0x1, P5 ;  /* 0x00000005876d7211 */ /* 0x000fc600028f0eff */
[----:B------:R-:W5:Y:S04]  /*1100*/  LDG.E.U16 R96, [R96.64] ;  /* 0x0000000460607981 */ /* 0x000f68000c1e1500 */
        /* <DEDUP_REMOVED lines=16> */
[----:B------:R0:W5:Y:S04]  /*1210*/  LDG.E.U16 R110, [R110.64] ;  /* 0x000000046e6e7981 */ /* 0x000168000c1e1500 */
        /* <DEDUP_REMOVED lines=8> */
[----:B------:R-:W5:Y:S01]  /*12a0*/  LDG.E.U16 R14, [R14.64] ;  /* 0x000000040e0e7981 */ /* 0x000f62000c1e1500 */
[----:B0-----:R-:W-:-:S02]  /*12b0*/  MOV R5, 0x1 ;  /* 0x0000000100057802 */ /* 0x001fc40000000f00 */
[----:B------:R-:W-:Y:S02]  /*12c0*/  SHF.L.U32 R71, R76, 0x1, RZ ;  /* 0x000000014c477819 */ /* 0x000fe400000006ff */
[----:B------:R-:W-:Y:S02]  /*12d0*/  ISETP.LE.AND P0, PT, R5, c[0x0][0x1d0], PT ;  /* 0x0000740005007a0c */ /* 0x000fe40003f03270 */
[C---:B------:R-:W-:Y:S02]  /*12e0*/  LOP3.LUT R5, R71.reuse, 0x10, RZ, 0x3c, !PT ;  /* 0x0000001047057812 */ /* 0x040fe400078e3cff */
[C---:B------:R-:W-:Y:S02]  /*12f0*/  LOP3.LUT R7, R71.reuse, 0x20, RZ, 0x3c, !PT ;  /* 0x0000002047077812 */ /* 0x040fe400078e3cff */
[----:B-1----:R-:W-:Y:S02]  /*1300*/  LOP3.LUT R9, R71, 0x30, RZ, 0x3c, !PT ;  /* 0x0000003047097812 */ /* 0x002fe400078e3cff */
[----:B------:R-:W-:-:S02]  /*1310*/  MOV R134, 0x3f800000 ;  /* 0x3f80000000867802 */ /* 0x000fc40000000f00 */
[----:B------:R-:W-:Y:S02]  /*1320*/  MOV R69, 0xff800000 ;  /* 0xff80000000457802 */ /* 0x000fe40000000f00 */
[----:B------:R-:W-:Y:S02]  /*1330*/  MOV R133, 0x3f800000 ;  /* 0x3f80000000857802 */ /* 0x000fe40000000f00 */
[----:B------:R-:W-:Y:S02]  /*1340*/  MOV R111, 0x3f800000 ;  /* 0x3f800000006f7802 */ /* 0x000fe40000000f00 */
[----:B------:R-:W-:Y:S01]  /*1350*/  SHF.L.U32 R77, R3, 0x1, RZ ;  /* 0x00000001034d7819 */ /* 0x000fe200000006ff */
[----:B--2---:R-:W-:Y:S04]  /*1360*/  STS.U16 [R71+0x1000], R12 ;  /* 0x0010000c47007388 */ /* 0x004fe80000000400 */
[----:B---3--:R0:W-:Y:S04]  /*1370*/  STS.U16 [R71+0x2000], R16 ;  /* 0x0020001047007388 */ /* 0x0081e80000000400 */
[----:B----4-:R-:W-:Y:S04]  /*1380*/  STS.U16 [R71+0x4000], R18 ;  /* 0x0040001247007388 */ /* 0x010fe80000000400 */
[----:B-----5:R-:W-:Y:S04]  /*1390*/  STS.U16 [R71+0x5000], R6 ;  /* 0x0050000647007388 */ /* 0x020fe80000000400 */
[----:B------:R1:W-:Y:S04]  /*13a0*/  STS.U16 [R71+0x3000], R36 ;  /* 0x0030002447007388 */ /* 0x0003e80000000400 */
[----:B------:R-:W-:Y:S04]  /*13b0*/  STS.U16 [R71+0x6000], R8 ;  /* 0x0060000847007388 */ /* 0x000fe80000000400 */
[----:B------:R2:W-:Y:S01]  /*13c0*/  STS.U16 [R71+0x7000], R10 ;  /* 0x0070000a47007388 */ /* 0x0005e20000000400 */
[----:B0-----:R-:W-:Y:S01]  /*13d0*/  CS2R R16, SRZ ;  /* 0x0000000000107805 */ /* 0x001fe2000001ff00 */
[----:B-1----:R-:W-:Y:S01]  /*13e0*/  CS2R R36, SRZ ;  /* 0x0000000000247805 */ /* 0x002fe2000001ff00 */
[----:B------:R-:W-:Y:S01]  /*13f0*/  CS2R R18, SRZ ;  /* 0x0000000000127805 */ /* 0x000fe2000001ff00 */
[----:B------:R-:W-:Y:S01]  /*1400*/  CS2R R12, SRZ ;  /* 0x00000000000c7805 */ /* 0x000fe2000001ff00 */
[----:B--2---:R-:W-:Y:S01]  /*1410*/  CS2R R10, SRZ ;  /* 0x00000000000a7805 */ /* 0x004fe2000001ff00 */
[----:B------:R-:W-:Y:S04]  /*1420*/  STS.U16 [R71], R4 ;  /* 0x0000000447007388 */ /* 0x000fe80000000400 */
[----:B------:R-:W-:Y:S04]  /*1430*/  STS.U16 [R5+0x200], R70 ;  /* 0x0002004605007388 */ /* 0x000fe80000000400 */
[----:B------:R-:W-:Y:S04]  /*1440*/  STS.U16 [R5+0x1200], R52 ;  /* 0x0012003405007388 */ /* 0x000fe80000000400 */
[----:B------:R-:W-:Y:S04]  /*1450*/  STS.U16 [R5+0x2200], R48 ;  /* 0x0022003005007388 */ /* 0x000fe80000000400 */
[----:B------:R-:W-:Y:S04]  /*1460*/  STS.U16 [R5+0x3200], R74 ;  /* 0x0032004a05007388 */ /* 0x000fe80000000400 */
[----:B------:R-:W-:Y:S04]  /*1470*/  STS.U16 [R5+0x4200], R26 ;  /* 0x0042001a05007388 */ /* 0x000fe80000000400 */
[----:B------:R-:W-:Y:S04]  /*1480*/  STS.U16 [R5+0x5200], R106 ;  /* 0x0052006a05007388 */ /* 0x000fe80000000400 */
[----:B------:R-:W-:Y:S04]  /*1490*/  STS.U16 [R5+0x6200], R126 ;  /* 0x0062007e05007388 */ /* 0x000fe80000000400 */
[----:B------:R0:W-:Y:S04]  /*14a0*/  STS.U16 [R5+0x7200], R130 ;  /* 0x0072008205007388 */ /* 0x0001e80000000400 */
[----:B------:R-:W-:Y:S01]  /*14b0*/  STS.U16 [R7+0x400], R68 ;  /* 0x0004004407007388 */ /* 0x000fe20000000400 */
[----:B0-----:R-:W-:-:S03]  /*14c0*/  LOP3.LUT R5, R71, 0x40, RZ, 0x3c, !PT ;  /* 0x0000004047057812 */ /* 0x001fc600078e3cff */
[----:B------:R-:W-:Y:S04]  /*14d0*/  STS.U16 [R7+0x1400], R22 ;  /* 0x0014001607007388 */ /* 0x000fe80000000400 */
[----:B------:R-:W-:Y:S04]  /*14e0*/  STS.U16 [R7+0x2400], R58 ;  /* 0x0024003a07007388 */ /* 0x000fe80000000400 */
[----:B------:R-:W-:Y:S04]  /*14f0*/  STS.U16 [R7+0x3400], R78 ;  /* 0x0034004e07007388 */ /* 0x000fe80000000400 */
[----:B------:R-:W-:Y:S04]  /*1500*/  STS.U16 [R7+0x4400], R32 ;  /* 0x0044002007007388 */ /* 0x000fe80000000400 */
[----:B------:R-:W-:Y:S04]  /*1510*/  STS.U16 [R7+0x5400], R94 ;  /* 0x0054005e07007388 */ /* 0x000fe80000000400 */
[----:B------:R-:W-:Y:S04]  /*1520*/  STS.U16 [R7+0x6400], R122 ;  /* 0x0064007a07007388 */ /* 0x000fe80000000400 */
[----:B------:R0:W-:Y:S04]  /*1530*/  STS.U16 [R7+0x7400], R132 ;  /* 0x0074008407007388 */ /* 0x0001e80000000400 */
[----:B------:R-:W-:Y:S04]  /*1540*/  STS.U16 [R9+0x600], R28 ;  /* 0x0006001c09007388 */ /* 0x000fe80000000400 */
[----:B------:R-:W-:Y:S01]  /*1550*/  STS.U16 [R9+0x1600], R56 ;  /* 0x0016003809007388 */ /* 0x000fe20000000400 */
[----:B0-----:R-:W-:-:S03]  /*1560*/  LOP3.LUT R7, R71, 0x50, RZ, 0x3c, !PT ;  /* 0x0000005047077812 */ /* 0x001fc600078e3cff */
        /* <DEDUP_REMOVED lines=14> */
[----:B------:R0:W-:Y:S01]  /*1650*/  STS.U16 [R5+0x7800], R124 ;  /* 0x0078007c05007388 */ /* 0x0001e20000000400 */
[----:B------:R-:W-:-:S03]  /*1660*/  MOV R70, 0xff800000 ;  /* 0xff80000000467802 */ /* 0x000fc60000000f00 */
[----:B------:R-:W-:Y:S01]  /*1670*/  STS.U16 [R7+0xa00], R20 ;  /* 0x000a001407007388 */ /* 0x000fe20000000400 */
[----:B0-----:R-:W-:-:S03]  /*1680*/  LOP3.LUT R5, R71, 0x70, RZ, 0x3c, !PT ;  /* 0x0000007047057812 */ /* 0x001fc600078e3cff */
[----:B------:R-:W-:Y:S01]  /*1690*/  STS.U16 [R7+0x1a00], R54 ;  /* 0x001a003607007388 */ /* 0x000fe20000000400 */
[----:B------:R-:W-:-:S03]  /*16a0*/  MOV R68, 0xff800000 ;  /* 0xff80000000447802 */ /* 0x000fc60000000f00 */
[----:B------:R0:W-:Y:S01]  /*16b0*/  STS.U16 [R7+0x2a00], R62 ;  /* 0x002a003e07007388 */ /* 0x0001e20000000400 */
[----:B------:R-:W-:-:S03]  /*16c0*/  MOV R132, 0x3f800000 ;  /* 0x3f80000000847802 */ /* 0x000fc60000000f00 */
[----:B------:R-:W-:Y:S01]  /*16d0*/  STS.U16 [R7+0x3a00], R82 ;  /* 0x003a005207007388 */ /* 0x000fe20000000400 */
[----:B------:R-:W-:-:S03]  /*16e0*/  CS2R R66, SRZ ;  /* 0x0000000000427805 */ /* 0x000fc6000001ff00 */
[----:B------:R-:W-:Y:S01]  /*16f0*/  STS.U16 [R7+0x4a00], R88 ;  /* 0x004a005807007388 */ /* 0x000fe20000000400 */
[----:B------:R-:W-:-:S03]  /*1700*/  CS2R R60, SRZ ;  /* 0x00000000003c7805 */ /* 0x000fc6000001ff00 */
[----:B------:R-:W-:Y:S01]  /*1710*/  STS.U16 [R7+0x5a00], R102 ;  /* 0x005a006607007388 */ /* 0x000fe20000000400 */
[----:B0-----:R-:W-:-:S03]  /*1720*/  CS2R R62, SRZ ;  /* 0x00000000003e7805 */ /* 0x001fc6000001ff00 */
[----:B------:R0:W-:Y:S01]  /*1730*/  STS.U16 [R7+0x6a00], R112 ;  /* 0x006a007007007388 */ /* 0x0001e20000000400 */
[----:B------:R-:W-:-:S03]  /*1740*/  CS2R R56, SRZ ;  /* 0x0000000000387805 */ /* 0x000fc6000001ff00 */
[----:B------:R-:W-:Y:S01]  /*1750*/  STS.U16 [R7+0x7a00], R120 ;  /* 0x007a007807007388 */ /* 0x000fe20000000400 */
[----:B------:R-:W-:Y:S01]  /*1760*/  CS2R R58, SRZ ;  /* 0x00000000003a7805 */ /* 0x000fe2000001ff00 */
[----:B------:R-:W-:Y:S02]  /*1770*/  CS2R R52, SRZ ;  /* 0x0000000000347805 */ /* 0x000fe4000001ff00 */
[----:B------:R-:W-:Y:S01]  /*1780*/  STS.U16 [R9+0xc00], R30 ;  /* 0x000c001e09007388 */ /* 0x000fe20000000400 */
[----:B------:R-:W-:Y:S01]  /*1790*/  CS2R R54, SRZ ;  /* 0x0000000000367805 */ /* 0x000fe2000001ff00 */
[----:B0-----:R-:W-:Y:S02]  /*17a0*/  MOV R112, 0xff800000 ;  /* 0xff80000000707802 */ /* 0x001fe40000000f00 */
[----:B------:R0:W-:Y:S01]  /*17b0*/  STS.U16 [R9+0x1c00], R42 ;  /* 0x001c002a09007388 */ /* 0x0001e20000000400 */
[----:B------:R-:W-:Y:S01]  /*17c0*/  CS2R R48, SRZ ;  /* 0x0000000000307805 */ /* 0x000fe2000001ff00 */
[----:B------:R-:W-:-:S02]  /*17d0*/  CS2R R46, SRZ ;  /* 0x00000000002e7805 */ /* 0x000fc4000001ff00 */
[----:B------:R1:W-:Y:S01]  /*17e0*/  STS.U16 [R9+0x2c00], R64 ;  /* 0x002c004009007388 */ /* 0x0003e20000000400 */
[----:B------:R-:W-:Y:S01]  /*17f0*/  CS2R R40, SRZ ;  /* 0x0000000000287805 */ /* 0x000fe2000001ff00 */
[----:B------:R-:W-:Y:S02]  /*1800*/  CS2R R38, SRZ ;  /* 0x0000000000267805 */ /* 0x000fe4000001ff00 */
[----:B------:R-:W-:Y:S01]  /*1810*/  STS.U16 [R9+0x3c00], R84 ;  /* 0x003c005409007388 */ /* 0x000fe20000000400 */
[----:B------:R-:W-:Y:S01]  /*1820*/  CS2R R32, SRZ ;  /* 0x0000000000207805 */ /* 0x000fe2000001ff00 */
[----:B0-----:R-:W-:Y:S02]  /*1830*/  CS2R R42, SRZ ;  /* 0x00000000002a7805 */ /* 0x001fe4000001ff00 */
[----:B------:R-:W-:Y:S01]  /*1840*/  STS.U16 [R9+0x4c00], R90 ;  /* 0x004c005a09007388 */ /* 0x000fe20000000400 */
[----:B------:R-:W-:Y:S01]  /*1850*/  CS2R R34, SRZ ;  /* 0x0000000000227805 */ /* 0x000fe2000001ff00 */
[----:B-1----:R-:W-:-:S02]  /*1860*/  CS2R R64, SRZ ;  /* 0x0000000000407805 */ /* 0x002fc4000001ff00 */
[----:B------:R-:W-:Y:S01]  /*1870*/  STS.U16 [R9+0x5c00], R100 ;  /* 0x005c006409007388 */ /* 0x000fe20000000400 */
[----:B------:R-:W-:Y:S01]  /*1880*/  CS2R R28, SRZ ;  /* 0x00000000001c7805 */ /* 0x000fe2000001ff00 */
[----:B------:R-:W-:Y:S02]  /*1890*/  CS2R R30, SRZ ;  /* 0x00000000001e7805 */ /* 0x000fe4000001ff00 */
[----:B------:R0:W-:Y:S01]  /*18a0*/  STS.U16 [R9+0x6c00], R110 ;  /* 0x006c006e09007388 */ /* 0x0001e20000000400 */
[----:B------:R-:W-:Y:S01]  /*18b0*/  CS2R R24, SRZ ;  /* 0x0000000000187805 */ /* 0x000fe2000001ff00 */
[----:B------:R-:W-:Y:S02]  /*18c0*/  CS2R R26, SRZ ;  /* 0x00000000001a7805 */ /* 0x000fe4000001ff00 */
[----:B------:R1:W-:Y:S01]  /*18d0*/  STS.U16 [R9+0x7c00], R118 ;  /* 0x007c007609007388 */ /* 0x0003e20000000400 */
[----:B------:R-:W-:Y:S01]  /*18e0*/  CS2R R20, SRZ ;  /* 0x0000000000147805 */ /* 0x000fe2000001ff00 */
[----:B------:R-:W-:Y:S01]  /*18f0*/  CS2R R22, SRZ ;  /* 0x0000000000167805 */ /* 0x000fe2000001ff00 */
[----:B------:R-:W-:Y:S01]  /*1900*/  CS2R R6, SRZ ;  /* 0x0000000000067805 */ /* 0x000fe2000001ff00 */
[----:B------:R2:W-:Y:S01]  /*1910*/  STS.U16 [R5+0xe00], R44 ;  /* 0x000e002c05007388 */ /* 0x0005e20000000400 */
[----:B0-----:R-:W-:-:S03]  /*1920*/  SHF.L.U32 R110, R3, 0x5, RZ ;  /* 0x00000005036e7819 */ /* 0x001fc600000006ff */
[----:B------:R0:W-:Y:S01]  /*1930*/  STS.U16 [R5+0x1e00], R50 ;  /* 0x001e003205007388 */ /* 0x0001e20000000400 */
[----:B-1----:R-:W-:-:S03]  /*1940*/  CS2R R8, SRZ ;  /* 0x0000000000087805 */ /* 0x002fc6000001ff00 */
[----:B------:R-:W-:Y:S01]  /*1950*/  STS.U16 [R5+0x2e00], R72 ;  /* 0x002e004805007388 */ /* 0x000fe20000000400 */
[----:B--2---:R-:W-:-:S03]  /*1960*/  CS2R R44, SRZ ;  /* 0x00000000002c7805 */ /* 0x004fc6000001ff00 */
[----:B------:R-:W-:Y:S01]  /*1970*/  STS.U16 [R5+0x3e00], R86 ;  /* 0x003e005605007388 */ /* 0x000fe20000000400 */
[----:B0-----:R-:W-:-:S03]  /*1980*/  CS2R R50, SRZ ;  /* 0x0000000000327805 */ /* 0x001fc6000001ff00 */
[----:B------:R-:W-:Y:S04]  /*1990*/  STS.U16 [R5+0x4e00], R92 ;  /* 0x004e005c05007388 */ /* 0x000fe80000000400 */
[----:B------:R-:W-:Y:S04]  /*19a0*/  STS.U16 [R5+0x5e00], R104 ;  /* 0x005e006805007388 */ /* 0x000fe80000000400 */
[----:B------:R-:W-:Y:S04]  /*19b0*/  STS.U16 [R5+0x6e00], R108 ;  /* 0x006e006c05007388 */ /* 0x000fe80000000400 */
[----:B------:R0:W-:Y:S02]  /*19c0*/  STS.U16 [R5+0x7e00], R14 ;  /* 0x007e000e05007388 */ /* 0x0001e40000000400 */
[----:B0-----:R-:W-:Y:S01]  /*19d0*/  CS2R R14, SRZ ;  /* 0x00000000000e7805 */ /* 0x001fe2000001ff00 */
[----:B------:R-:W-:Y:S01]  /*19e0*/  CS2R R4, SRZ ;  /* 0x0000000000047805 */ /* 0x000fe2000001ff00 */
[----:B------:R-:W-:Y:S05]  /*19f0*/  @!P0 BRA `(.L_x_0) ;  /* 0x00001a6000008947 */ /* 0x000fea0003800000 */
[C---:B------:R-:W-:Y:S01]  /*1a00*/  LOP3.LUT R4, R3.reuse, 0xc0, RZ, 0xc0, !PT ;  /* 0x000000c003047812 */ /* 0x040fe200078ec0ff */
[C---:B------:R-:W-:Y:S01]  /*1a10*/  IMAD R5, R0.reuse, c[0x0][0x1b0], RZ ;  /* 0x00006c0000057a24 */ /* 0x040fe200078e02ff */
[C---:B------:R-:W-:Y:S01]  /*1a20*/  LOP3.LUT R6, R3.reuse, 0x3f, RZ, 0xc0, !PT ;  /* 0x0000003f03067812 */ /* 0x040fe200078ec0ff */
[----:B------:R-:W-:Y:S01]  /*1a30*/  CS2R R64, SRZ ;  /* 0x0000000000407805 */ /* 0x000fe2000001ff00 */
[----:B------:R-:W-:Y:S01]  /*1a40*/  SHF.R.U32.HI R136, RZ, 0x2, R4 ;  /* 0x00000002ff887819 */ /* 0x000fe20000011604 */
[----:B------:R-:W-:Y:S01]  /*1a50*/  IMAD R4, R0, c[0x0][0x1a0], RZ ;  /* 0x0000680000047a24 */ /* 0x000fe200078e02ff */
[----:B------:R-:W-:Y:S01]  /*1a60*/  LOP3.LUT R8, R3, 0xf, RZ, 0xc0, !PT ;  /* 0x0000000f03087812 */ /* 0x000fe200078ec0ff */
[----:B------:R-:W-:Y:S01]  /*1a70*/  IMAD R7, R6, c[0x0][0x1a8], RZ ;  /* 0x00006a0006077a24 */ /* 0x000fe200078e02ff */
[----:B------:R-:W-:Y:S01]  /*1a80*/  LOP3.LUT R12, R77, 0x10, RZ, 0xc0, !PT ;  /* 0x000000104d0c7812 */ /* 0x000fe200078ec0ff */
[----:B------:R-:W-:Y:S01]  /*1a90*/  CS2R R66, SRZ ;  /* 0x0000000000427805 */ /* 0x000fe2000001ff00 */
[----:B------:R-:W-:Y:S01]  /*1aa0*/  LOP3.LUT R68, R3, 0x7, RZ, 0xc0, !PT ;  /* 0x0000000703447812 */ /* 0x000fe200078ec0ff */
[----:B------:R-:W-:Y:S01]  /*1ab0*/  IMAD R10, R8, c[0x0][0x1b4], RZ ;  /* 0x00006d00080a7a24 */ /* 0x000fe200078e02ff */
[----:B------:R-:W-:Y:S01]  /*1ac0*/  LOP3.LUT R14, R12, 0xe0, R3, 0xf8, !PT ;  /* 0x000000e00c0e7812 */ /* 0x000fe200078ef803 */
[----:B------:R-:W-:Y:S01]  /*1ad0*/  CS2R R60, SRZ ;  /* 0x00000000003c7805 */ /* 0x000fe2000001ff00 */
[----:B------:R-:W-:Y:S01]  /*1ae0*/  SHF.L.U32 R6, R4, 0x1, RZ ;  /* 0x0000000104067819 */ /* 0x000fe200000006ff */
[----:B------:R-:W-:Y:S01]  /*1af0*/  IMAD R13, R68, 0x210, RZ ;  /* 0x00000210440d7824 */ /* 0x000fe200078e02ff */
[----:B------:R-:W-:Y:S01]  /*1b00*/  SHF.L.U32 R9, R7, 0x1, RZ ;  /* 0x0000000107097819 */ /* 0x000fe200000006ff */
[----:B------:R-:W-:Y:S01]  /*1b10*/  IMAD.HI R4, R4, 0x2, RZ ;  /* 0x0000000204047827 */ /* 0x000fe200078e02ff */
[----:B------:R-:W-:Y:S01]  /*1b20*/  LOP3.LUT R12, R3, 0x10, RZ, 0xc0, !PT ;  /* 0x00000010030c7812 */ /* 0x000fe200078ec0ff */
[----:B------:R-:W-:Y:S01]  /*1b30*/  CS2R R62, SRZ ;  /* 0x00000000003e7805 */ /* 0x000fe2000001ff00 */
[----:B------:R-:W-:Y:S01]  /*1b40*/  IADD3 R100, P0, P1, R9, c[0x0][0x168], R6 ;  /* 0x00005a0009647a10 */ /* 0x000fe2000791e006 */
[----:B------:R-:W-:Y:S01]  /*1b50*/  IMAD.HI R7, R7, 0x2, RZ ;  /* 0x0000000207077827 */ /* 0x000fe200078e02ff */
[----:B------:R-:W-:Y:S01]  /*1b60*/  SHF.L.U32 R9, R12, 0x8, RZ ;  /* 0x000000080c097819 */ /* 0x000fe200000006ff */
[----:B------:R-:W-:Y:S01]  /*1b70*/  CS2R R56, SRZ ;  /* 0x0000000000387805 */ /* 0x000fe2000001ff00 */
[C---:B------:R-:W-:Y:S01]  /*1b80*/  SHF.L.U32 R8, R5.reuse, 0x1, RZ ;  /* 0x0000000105087819 */ /* 0x040fe200000006ff */
[----:B------:R-:W-:Y:S01]  /*1b90*/  IMAD.HI R5, R5, 0x2, RZ ;  /* 0x0000000205057827 */ /* 0x000fe200078e02ff */
[----:B------:R-:W-:Y:S01]  /*1ba0*/  SHF.L.U32 R11, R10, 0x1, RZ ;  /* 0x000000010a0b7819 */ /* 0x000fe200000006ff */
[----:B------:R-:W-:Y:S01]  /*1bb0*/  CS2R R58, SRZ ;  /* 0x00000000003a7805 */ /* 0x000fe2000001ff00 */
[----:B------:R-:W-:Y:S01]  /*1bc0*/  LOP3.LUT R14, R13, R14, RZ, 0x3c, !PT ;  /* 0x0000000e0d0e7212 */ /* 0x000fe200078e3cff */
[----:B------:R-:W-:Y:S01]  /*1bd0*/  IMAD R139, R12, -0xf0, R9 ;  /* 0xffffff100c8b7824 */ /* 0x000fe200078e0209 */
[--C-:B------:R-:W-:Y:S01]  /*1be0*/  SHF.R.U32.HI R6, RZ, 0x6, R3.reuse ;  /* 0x00000006ff067819 */ /* 0x100fe20000011603 */
[----:B------:R-:W-:Y:S01]  /*1bf0*/  IMAD.HI R10, R10, 0x2, RZ ;  /* 0x000000020a0a7827 */ /* 0x000fe200078e02ff */
[----:B------:R-:W-:Y:S01]  /*1c00*/  IADD3 R11, P2, P3, R11, c[0x0][0x170], R8 ;  /* 0x00005c000b0b7a10 */ /* 0x000fe20007b5e008 */
[----:B------:R-:W-:Y:S01]  /*1c10*/  CS2R R52, SRZ ;  /* 0x0000000000347805 */ /* 0x000fe2000001ff00 */
[----:B------:R-:W-:Y:S01]  /*1c20*/  IADD3 R138, R9, R14, RZ ;  /* 0x0000000e098a7210 */ /* 0x000fe20007ffe0ff */
[----:B------:R-:W-:Y:S01]  /*1c30*/  IMAD R140, R68, 0x90, RZ ;  /* 0x00000090448c7824 */ /* 0x000fe200078e02ff */
[--C-:B------:R-:W-:Y:S01]  /*1c40*/  SHF.R.S32.HI R8, RZ, 0x2, R3.reuse ;  /* 0x00000002ff087819 */ /* 0x100fe20000011403 */
[----:B------:R-:W-:Y:S01]  /*1c50*/  CS2R R54, SRZ ;  /* 0x0000000000367805 */ /* 0x000fe2000001ff00 */
[----:B------:R-:W-:Y:S01]  /*1c60*/  SHF.R.U32.HI R9, RZ, 0x4, R3 ;  /* 0x00000004ff097819 */ /* 0x000fe20000011603 */
[----:B------:R-:W-:Y:S01]  /*1c70*/  CS2R R48, SRZ ;  /* 0x0000000000307805 */ /* 0x000fe2000001ff00 */
[----:B------:R-:W-:Y:S01]  /*1c80*/  SGXT.U32 R6, R6, 0x2 ;  /* 0x000000020606781a */ /* 0x000fe20000000000 */
[----:B------:R-:W-:Y:S01]  /*1c90*/  CS2R R50, SRZ ;  /* 0x0000000000327805 */ /* 0x000fe2000001ff00 */
[----:B------:R-:W-:Y:S01]  /*1ca0*/  IADD3.X R14, R7, c[0x0][0x16c], R4, P0, P1 ;  /* 0x00005b00070e7a10 */ /* 0x000fe200007e2404 */
[----:B------:R-:W-:Y:S01]  /*1cb0*/  CS2R R44, SRZ ;  /* 0x00000000002c7805 */ /* 0x000fe2000001ff00 */
[----:B------:R-:W-:Y:S01]  /*1cc0*/  SGXT R8, R8, 0x1 ;  /* 0x000000010808781a */ /* 0x000fe20000000200 */
[----:B------:R-:W-:Y:S01]  /*1cd0*/  IMAD R6, R6, c[0x0][0x1a4], RZ ;  /* 0x0000690006067a24 */ /* 0x000fe200078e02ff */
[----:B------:R-:W-:Y:S01]  /*1ce0*/  SGXT.U32 R4, R9, 0x4 ;  /* 0x000000040904781a */ /* 0x000fe20000000000 */
[----:B------:R-:W-:Y:S01]  /*1cf0*/  CS2R R46, SRZ ;  /* 0x00000000002e7805 */ /* 0x000fe2000001ff00 */
[----:B------:R-:W-:Y:S01]  /*1d00*/  MOV R15, c[0x0][0x1a4] ;  /* 0x00006900000f7a02 */ /* 0x000fe20000000f00 */
[----:B------:R-:W-:Y:S01]  /*1d10*/  CS2R R40, SRZ ;  /* 0x0000000000287805 */ /* 0x000fe2000001ff00 */
[----:B------:R-:W-:Y:S01]  /*1d20*/  LOP3.LUT R7, R8, 0x90, RZ, 0xc0, !PT ;  /* 0x0000009008077812 */ /* 0x000fe200078ec0ff */
[----:B------:R-:W-:Y:S01]  /*1d30*/  IMAD R8, R4, c[0x0][0x1b8], RZ ;  /* 0x00006e0004087a24 */ /* 0x000fe200078e02ff */
[C---:B------:R-:W-:Y:S01]  /*1d40*/  LEA R4, R15.reuse, R6, 0x2 ;  /* 0x000000060f047211 */ /* 0x040fe200078e10ff */
[----:B------:R-:W-:Y:S01]  /*1d50*/  CS2R R42, SRZ ;  /* 0x00000000002a7805 */ /* 0x000fe2000001ff00 */
[----:B------:R-:W-:Y:S01]  /*1d60*/  MOV R17, c[0x0][0x1b8] ;  /* 0x00006e0000117a02 */ /* 0x000fe20000000f00 */
[----:B------:R-:W-:Y:S01]  /*1d70*/  CS2R R36, SRZ ;  /* 0x0000000000247805 */ /* 0x000fe2000001ff00 */
[----:B------:R-:W-:Y:S01]  /*1d80*/  IADD3.X R13, R10, c[0x0][0x174], R5, P2, P3 ;  /* 0x00005d000a0d7a10 */ /* 0x000fe200017e6405 */
[----:B------:R-:W-:Y:S01]  /*1d90*/  CS2R R38, SRZ ;  /* 0x0000000000267805 */ /* 0x000fe2000001ff00 */
[----:B------:R-:W-:Y:S01]  /*1da0*/  LEA R5, R15, R4, 0x2 ;  /* 0x000000040f057211 */ /* 0x000fe200078e10ff */
[----:B------:R-:W-:Y:S01]  /*1db0*/  CS2R R32, SRZ ;  /* 0x0000000000207805 */ /* 0x000fe2000001ff00 */
[----:B------:R-:W-:Y:S01]  /*1dc0*/  LEA R9, R17, R8, 0x4 ;  /* 0x0000000811097211 */ /* 0x000fe200078e20ff */
[----:B------:R-:W-:Y:S01]  /*1dd0*/  CS2R R34, SRZ ;  /* 0x0000000000227805 */ /* 0x000fe2000001ff00 */
[-C--:B------:R-:W-:Y:S01]  /*1de0*/  LEA R78, P0, R6, R100.reuse, 0x1 ;  /* 0x00000064064e7211 */ /* 0x080fe200078008ff */
[----:B------:R-:W-:Y:S01]  /*1df0*/  CS2R R28, SRZ ;  /* 0x00000000001c7805 */ /* 0x000fe2000001ff00 */
[----:B------:R-:W-:Y:S01]  /*1e00*/  LOP3.LUT R12, R7, 0x60, R110, 0xf8, !PT ;  /* 0x00000060070c7812 */ /* 0x000fe200078ef86e */
[----:B------:R-:W-:Y:S01]  /*1e10*/  CS2R R30, SRZ ;  /* 0x00000000001e7805 */ /* 0x000fe2000001ff00 */
[----:B------:R-:W-:Y:S01]  /*1e20*/  LEA R7, R15, R5, 0x2 ;  /* 0x000000050f077211 */ /* 0x000fe200078e10ff */
[----:B------:R-:W-:Y:S01]  /*1e30*/  CS2R R24, SRZ ;  /* 0x0000000000187805 */ /* 0x000fe2000001ff00 */
[----:B------:R-:W-:Y:S01]  /*1e40*/  LEA R96, P1, R4, R100, 0x1 ;  /* 0x0000006404607211 */ /* 0x000fe200078208ff */
[----:B------:R-:W-:Y:S01]  /*1e50*/  CS2R R26, SRZ ;  /* 0x00000000001a7805 */ /* 0x000fe2000001ff00 */
[----:B------:R-:W-:Y:S01]  /*1e60*/  LEA R10, R17, R9, 0x4 ;  /* 0x00000009110a7211 */ /* 0x000fe200078e20ff */
[----:B------:R-:W-:Y:S01]  /*1e70*/  CS2R R20, SRZ ;  /* 0x0000000000147805 */ /* 0x000fe2000001ff00 */
[----:B------:R-:W-:Y:S01]  /*1e80*/  LEA.HI.X.SX32 R79, R6, R14, 0x1, P0 ;  /* 0x0000000e064f7211 */ /* 0x000fe200000f0eff */
[----:B------:R-:W-:Y:S01]  /*1e90*/  CS2R R22, SRZ ;  /* 0x0000000000167805 */ /* 0x000fe2000001ff00 */
[----:B------:R-:W-:Y:S01]  /*1ea0*/  SHF.R.S32.HI R6, RZ, 0x6, R3 ;  /* 0x00000006ff067819 */ /* 0x000fe20000011403 */
[----:B------:R-:W-:Y:S01]  /*1eb0*/  CS2R R18, SRZ ;  /* 0x0000000000127805 */ /* 0x000fe2000001ff00 */
[----:B------:R-:W-:-:S02]  /*1ec0*/  LEA R98, P2, R5, R100, 0x1 ;  /* 0x0000006405627211 */ /* 0x000fc400078408ff */
[----:B------:R-:W-:Y:S02]  /*1ed0*/  LEA R100, P3, R7, R100, 0x1 ;  /* 0x0000006407647211 */ /* 0x000fe400078608ff */
[----:B------:R-:W-:Y:S02]  /*1ee0*/  LEA.HI.X.SX32 R97, R4, R14, 0x1, P1 ;  /* 0x0000000e04617211 */ /* 0x000fe400008f0eff */
[----:B------:R-:W-:Y:S02]  /*1ef0*/  LEA R4, R17, R10, 0x4 ;  /* 0x0000000a11047211 */ /* 0x000fe400078e20ff */
[----:B------:R-:W-:Y:S01]  /*1f00*/  SGXT R6, R6, 0x1 ;  /* 0x000000010606781a */ /* 0x000fe20000000200 */
[----:B------:R-:W-:Y:S01]  /*1f10*/  CS2R R16, SRZ ;  /* 0x0000000000107805 */ /* 0x000fe2000001ff00 */
[-C--:B------:R-:W-:Y:S02]  /*1f20*/  LEA.HI.X.SX32 R99, R5, R14.reuse, 0x1, P2 ;  /* 0x0000000e05637211 */ /* 0x080fe400010f0eff */
[----:B------:R-:W-:-:S02]  /*1f30*/  LEA.HI.X.SX32 R101, R7, R14, 0x1, P3 ;  /* 0x0000000e07657211 */ /* 0x000fc400018f0eff */
[----:B------:R-:W-:Y:S01]  /*1f40*/  LOP3.LUT R12, R12, 0x10, R77, 0x78, !PT ;  /* 0x000000100c0c7812 */ /* 0x000fe200078e784d */
[----:B------:R-:W-:Y:S01]  /*1f50*/  CS2R R14, SRZ ;  /* 0x00000000000e7805 */ /* 0x000fe2000001ff00 */
[-C--:B------:R-:W-:Y:S02]  /*1f60*/  LEA R102, P0, R8, R11.reuse, 0x1 ;  /* 0x0000000b08667211 */ /* 0x080fe400078008ff */
[-C--:B------:R-:W-:Y:S02]  /*1f70*/  LEA R104, P1, R9, R11.reuse, 0x1 ;  /* 0x0000000b09687211 */ /* 0x080fe400078208ff */
[-C--:B------:R-:W-:Y:S02]  /*1f80*/  LEA R106, P2, R10, R11.reuse, 0x1 ;  /* 0x0000000b0a6a7211 */ /* 0x080fe400078408ff */
[----:B------:R-:W-:Y:S02]  /*1f90*/  LEA R108, P3, R4, R11, 0x1 ;  /* 0x0000000b046c7211 */ /* 0x000fe400078608ff */
[----:B------:R-:W-:-:S02]  /*1fa0*/  LOP3.LUT R136, R71, R136, RZ, 0x3c, !PT ;  /* 0x0000008847887212 */ /* 0x000fc400078e3cff */
[----:B------:R-:W-:Y:S02]  /*1fb0*/  LOP3.LUT R142, R6, 0x90, RZ, 0xc0, !PT ;  /* 0x00000090068e7812 */ /* 0x000fe400078ec0ff */
[----:B------:R-:W-:Y:S01]  /*1fc0*/  LOP3.LUT R140, R140, 0x30, R77, 0x78, !PT ;  /* 0x000000308c8c7812 */ /* 0x000fe200078e784d */
[----:B------:R-:W-:Y:S01]  /*1fd0*/  CS2R R6, SRZ ;  /* 0x0000000000067805 */ /* 0x000fe2000001ff00 */
[----:B------:R-:W-:Y:S02]  /*1fe0*/  IADD3 R139, R12, R139, RZ ;  /* 0x0000008b0c8b7210 */ /* 0x000fe40007ffe0ff */
[-C--:B------:R-:W-:Y:S02]  /*1ff0*/  LEA.HI.X.SX32 R103, R8, R13.reuse, 0x1, P0 ;  /* 0x0000000d08677211 */ /* 0x080fe400000f0eff */
[-C--:B------:R-:W-:Y:S02]  /*2000*/  LEA.HI.X.SX32 R105, R9, R13.reuse, 0x1, P1 ;  /* 0x0000000d09697211 */ /* 0x080fe400008f0eff */
[-C--:B------:R-:W-:Y:S01]  /*2010*/  LEA.HI.X.SX32 R107, R10, R13.reuse, 0x1, P2 ;  /* 0x0000000d0a6b7211 */ /* 0x080fe200010f0eff */
[----:B------:R-:W-:Y:S01]  /*2020*/  CS2R R8, SRZ ;  /* 0x0000000000087805 */ /* 0x000fe2000001ff00 */
[----:B------:R-:W-:Y:S01]  /*2030*/  LEA.HI.X.SX32 R109, R4, R13, 0x1, P3 ;  /* 0x0000000d046d7211 */ /* 0x000fe200018f0eff */
[----:B------:R-:W-:Y:S01]  /*2040*/  CS2R R10, SRZ ;  /* 0x00000000000a7805 */ /* 0x000fe2000001ff00 */
[----:B------:R-:W-:Y:S01]  /*2050*/  MOV R147, 0xff800000 ;  /* 0xff80000000937802 */ /* 0x000fe20000000f00 */
[----:B------:R-:W-:Y:S01]  /*2060*/  CS2R R12, SRZ ;  /* 0x00000000000c7805 */ /* 0x000fe2000001ff00 */
[----:B------:R-:W-:Y:S01]  /*2070*/  MOV R134, 0x3f800000 ;  /* 0x3f80000000867802 */ /* 0x000fe20000000f00 */
[----:B------:R-:W-:Y:S01]  /*2080*/  CS2R R4, SRZ ;  /* 0x0000000000047805 */ /* 0x000fe2000001ff00 */
[----:B------:R-:W-:-:S02]  /*2090*/  MOV R141, RZ ;  /* 0x000000ff008d7202 */ /* 0x000fc40000000f00 */
[----:B------:R-:W-:Y:S02]  /*20a0*/  MOV R137, RZ ;  /* 0x000000ff00897202 */ /* 0x000fe40000000f00 */
[----:B------:R-:W-:Y:S02]  /*20b0*/  MOV R148, RZ ;  /* 0x000000ff00947202 */ /* 0x000fe40000000f00 */
[----:B------:R-:W-:Y:S02]  /*20c0*/  MOV R133, 0x3f800000 ;  /* 0x3f80000000857802 */ /* 0x000fe40000000f00 */
[----:B------:R-:W-:Y:S02]  /*20d0*/  MOV R132, 0x3f800000 ;  /* 0x3f80000000847802 */ /* 0x000fe40000000f00 */
[----:B------:R-:W-:Y:S02]  /*20e0*/  MOV R111, 0x3f800000 ;  /* 0x3f800000006f7802 */ /* 0x000fe40000000f00 */
[----:B------:R-:W-:-:S02]  /*20f0*/  MOV R146, 0xff800000 ;  /* 0xff80000000927802 */ /* 0x000fc40000000f00 */
[----:B------:R-:W-:Y:S02]  /*2100*/  MOV R145, 0xff800000 ;  /* 0xff80000000917802 */ /* 0x000fe40000000f00 */
[----:B------:R-:W-:Y:S02]  /*2110*/  MOV R144, 0xff800000 ;  /* 0xff80000000907802 */ /* 0x000fe40000000f00 */
[----:B------:R-:W-:Y:S02]  /*2120*/  LOP3.LUT R142, R142, 0x17e, R77, 0x78, !PT ;  /* 0x0000017e8e8e7812 */ /* 0x000fe400078e784d */
[----:B------:R-:W-:Y:S02]  /*2130*/  LOP3.LUT R143, R136, 0x40, RZ, 0x3c, !PT ;  /* 0x00000040888f7812 */ /* 0x000fe400078e3cff */
[----:B------:R-:W-:Y:S02]  /*2140*/  LOP3.LUT R135, R140, 0x40, RZ, 0x3c, !PT ;  /* 0x000000408c877812 */ /* 0x000fe400078e3cff */
.L_x_2:
[----:B------:R-:W-:-:S04]  /*2150*/  IMAD.WIDE R72, R141, 0x2, R98 ;  /* 0x000000028d487825 */ /* 0x000fc800078e0262 */
[C---:B------:R-:W-:Y:S02]  /*2160*/  IMAD.WIDE R68, R141.reuse, 0x2, R78 ;  /* 0x000000028d447825 */ /* 0x040fe400078e024e */
[----:B------:R-:W2:Y:S02]  /*2170*/  LDG.E.U16 R73, [R72.64] ;  /* 0x0000000448497981 */ /* 0x000ea4000c1e1500 */
[C---:B------:R-:W-:Y:S02]  /*2180*/  IMAD.WIDE R70, R141.reuse, 0x2, R96 ;  /* 0x000000028d467825 */ /* 0x040fe400078e0260 */
[----:B------:R0:W3:Y:S02]  /*2190*/  LDG.E.U16 R81, [R68.64] ;  /* 0x0000000444517981 */ /* 0x0000e4000c1e1500 */
[----:B------:R-:W-:Y:S02]  /*21a0*/  IMAD.WIDE R74, R141, 0x2, R100 ;  /* 0x000000028d4a7825 */ /* 0x000fe400078e0264 */
[----:B------:R-:W4:Y:S04]  /*21b0*/  LDG.E.U16 R70, [R70.64] ;  /* 0x0000000446467981 */ /* 0x000f28000c1e1500 */
[----:B------:R-:W5:Y:S04]  /*21c0*/  LDG.E.U16 R74, [R74.64] ;  /* 0x000000044a4a7981 */ /* 0x000f68000c1e1500 */
[----:B------:R-:W-:Y:S01]  /*21d0*/  BAR.SYNC.DEFER_BLOCKING 0x0 ;  /* 0x0000000000007b1d */ /* 0x000fe20000010000 */
[----:B------:R-:W-:-:S04]  /*21e0*/  IMAD.WIDE R84, R137, 0x2, R102 ;  /* 0x0000000289547825 */ /* 0x000fc800078e0266 */
[----:B------:R-:W-:-:S04]  /*21f0*/  IMAD.WIDE R86, R137, 0x2, R104 ;  /* 0x0000000289567825 */ /* 0x000fc800078e0268 */
[----:B0-----:R-:W-:-:S04]  /*2200*/  IMAD.WIDE R68, R137, 0x2, R106 ;  /* 0x0000000289447825 */ /* 0x001fc800078e026a */
[----:B------:R-:W-:Y:S01]  /*2210*/  IMAD.WIDE R88, R137, 0x2, R108 ;  /* 0x0000000289587825 */ /* 0x000fe200078e026c */
[----:B--2---:R-:W-:Y:S04]  /*2220*/  STS.U16 [R136+0x8400], R73 ;  /* 0x0084004988007388 */ /* 0x004fe80000000400 */
[----:B---3--:R-:W-:Y:S04]  /*2230*/  STS.U16 [R136+0x8000], R81 ;  /* 0x0080005188007388 */ /* 0x008fe80000000400 */
[----:B----4-:R-:W-:Y:S04]  /*2240*/  STS.U16 [R143+0x8200], R70 ;  /* 0x008200468f007388 */ /* 0x010fe80000000400 */
[----:B-----5:R-:W-:Y:S04]  /*2250*/  STS.U16 [R143+0x8600], R74 ;  /* 0x0086004a8f007388 */ /* 0x020fe80000000400 */
[----:B------:R-:W-:Y:S06]  /*2260*/  BAR.SYNC.DEFER_BLOCKING 0x0 ;  /* 0x0000000000007b1d */ /* 0x000fec0000010000 */
[----:B------:R0:W2:Y:S04]  /*2270*/  LDG.E.U16 R149, [R84.64] ;  /* 0x0000000454957981 */ /* 0x0000a8000c1e1500 */
[----:B------:R0:W3:Y:S04]  /*2280*/  LDG.E.U16 R151, [R86.64] ;  /* 0x0000000456977981 */ /* 0x0000e8000c1e1500 */
[----:B------:R1:W4:Y:S04]  /*2290*/  LDG.E.U16 R153, [R68.64] ;  /* 0x0000000444997981 */ /* 0x000328000c1e1500 */
[----:B------:R5:W3:Y:S04]  /*22a0*/  LDG.E.U16 R155, [R88.64] ;  /* 0x00000004589b7981 */ /* 0x000ae8000c1e1500 */
[----:B------:R-:W-:Y:S04]  /*22b0*/  LDSM.16.MT88.4 R112, [R138] ;  /* 0x000000008a70783b */ /* 0x000fe80000004200 */
[----:B------:R-:W5:Y:S04]  /*22c0*/  LDSM.16.M88.4 R92, [R140+0x8000] ;  /* 0x008000008c5c783b */ /* 0x000f680000000200 */
[----:B------:R-:W5:Y:S04]  /*22d0*/  LDSM.16.M88.4 R80, [R140+0x8400] ;  /* 0x008400008c50783b */ /* 0x000f680000000200 */
[----:B------:R-:W5:Y:S04]  /*22e0*/  LDSM.16.MT88.4 R128, [R138+0x2000] ;  /* 0x002000008a80783b */ /* 0x000f680000004200 */
[----:B------:R-:W-:Y:S04]  /*22f0*/  LDSM.16.MT88.4 R124, [R138+0x4000] ;  /* 0x004000008a7c783b */ /* 0x000fe80000004200 */
[----:B------:R-:W5:Y:S04]  /*2300*/  LDSM.16.M88.4 R72, [R135+0x8000] ;  /* 0x008000008748783b */ /* 0x000f680000000200 */
[----:B-1----:R-:W-:Y:S04]  /*2310*/  LDSM.16.M88.4 R68, [R135+0x8400] ;  /* 0x008400008744783b */ /* 0x002fe80000000200 */
[----:B0-----:R-:W-:Y:S04]  /*2320*/  LDSM.16.MT88.4 R84, [R138+0x2100] ;  /* 0x002100008a54783b */ /* 0x001fe80000004200 */
[----:B-----5:R-:W-:Y:S01]  /*2330*/  LDSM.16.MT88.4 R88, [R138+0x6000] ;  /* 0x006000008a58783b */ /* 0x020fe20000004200 */
[C---:B------:R-:W-:Y:S08]  /*2340*/  HMMA.16816.F32.BF16 R116, R112.reuse, R92, RZ ;  /* 0x0000005c7074723c */ /* 0x040ff000000418ff */
[----:B------:R-:W-:Y:S01]  /*2350*/  HMMA.16816.F32.BF16 R120, R112, R80, RZ ;  /* 0x000000507078723c */ /* 0x000fe200000418ff */
[----:B------:R-:W0:Y:S11]  /*2360*/  LDSM.16.MT88.4 R112, [R138+0x100] ;  /* 0x000100008a70783b */ /* 0x000e360000004200 */
[----:B------:R-:W-:Y:S04]  /*2370*/  @!UPT UIADD3 URZ, URZ, URZ, URZ ;  /* 0x0000003f3f3ff290 */ /* 0x000fe8000fffe03f */
[C---:B------:R-:W-:Y:S08]  /*2380*/  HMMA.16816.F32.BF16 R116, R128.reuse, R94, R116 ;  /* 0x0000005e8074723c */ /* 0x040ff00000041874 */
[----:B------:R-:W-:Y:S11]  /*2390*/  HMMA.16816.F32.BF16 R128, R128, R82, R120 ;  /* 0x000000528080723c */ /* 0x000ff60000041878 */
[----:B------:R-:W-:Y:S05]  /*23a0*/  @!UPT UIADD3 URZ, URZ, URZ, URZ ;  /* 0x0000003f3f3ff290 */ /* 0x000fea000fffe03f */
[----:B------:R-:W-:Y:S08]  /*23b0*/  HMMA.16816.F32.BF16 R116, R124, R72, R116 ;  /* 0x000000487c74723c */ /* 0x000ff00000041874 */
[----:B0-----:R-:W-:Y:S08]  /*23c0*/  HMMA.16816.F32.BF16 R120, R112, R92, RZ ;  /* 0x0000005c7078723c */ /* 0x001ff000000418ff */
[----:B------:R-:W-:Y:S08]  /*23d0*/  HMMA.16816.F32.BF16 R124, R124, R68, R128 ;  /* 0x000000447c7c723c */ /* 0x000ff00000041880 */
[----:B------:R-:W-:Y:S01]  /*23e0*/  HMMA.16816.F32.BF16 R128, R112, R80, RZ ;  /* 0x000000507080723c */ /* 0x000fe200000418ff */
[----:B------:R-:W0:Y:S07]  /*23f0*/  LDSM.16.MT88.4 R112, [R138+0x4100] ;  /* 0x004100008a70783b */ /* 0x000e2e0000004200 */
[----:B------:R-:W-:Y:S08]  /*2400*/  HMMA.16816.F32.BF16 R120, R84, R94, R120 ;  /* 0x0000005e5478723c */ /* 0x000ff00000041878 */
[C---:B------:R-:W-:Y:S08]  /*2410*/  HMMA.16816.F32.BF16 R92, R88.reuse, R74, R116 ;  /* 0x0000004a585c723c */ /* 0x040ff00000041874 */
[----:B------:R-:W-:Y:S08]  /*2420*/  HMMA.16816.F32.BF16 R88, R88, R70, R124 ;  /* 0x000000465858723c */ /* 0x000ff0000004187c */
[----:B------:R-:W-:Y:S01]  /*2430*/  HMMA.16816.F32.BF16 R128, R84, R82, R128 ;  /* 0x000000525480723c */ /* 0x000fe20000041880 */
[----:B------:R-:W1:Y:S04]  /*2440*/  LDSM.16.MT88.4 R80, [R138+0x6100] ;  /* 0x006100008a50783b */ /* 0x000e680000004200 */
[----:B------:R-:W-:Y:S03]  /*2450*/  BAR.SYNC.DEFER_BLOCKING 0x0 ;  /* 0x0000000000007b1d */ /* 0x000fe60000010000 */
[----:B------:R-:W-:-:S02]  /*2460*/  FMUL R84, R92, c[0x0][0x188] ;  /* 0x000062005c547a20 */ /* 0x000fc40000400000 */
[----:B------:R-:W-:Y:S01]  /*2470*/  FMUL R85, R93, c[0x0][0x188] ;  /* 0x000062005d557a20 */ /* 0x000fe20000400000 */
[----:B0-----:R-:W-:Y:S04]  /*2480*/  HMMA.16816.F32.BF16 R120, R112, R72, R120 ;  /* 0x000000487078723c */ /* 0x001fe80000041878 */
[----:B------:R-:W-:-:S03]  /*2490*/  FMNMX R85, R84, R85, !PT ;  /* 0x0000005554557209 */ /* 0x000fc60007800000 */
[----:B------:R-:W-:Y:S02]  /*24a0*/  FMUL R72, R88, c[0x0][0x188] ;  /* 0x0000620058487a20 */ /* 0x000fe40000400000 */
[----:B------:R-:W-:-:S03]  /*24b0*/  FMUL R73, R89, c[0x0][0x188] ;  /* 0x0000620059497a20 */ /* 0x000fc60000400000 */
[----:B------:R-:W-:Y:S01]  /*24c0*/  FMNMX R72, R72, R85, !PT ;  /* 0x0000005548487209 */ /* 0x000fe20007800000 */
[----:B------:R-:W-:Y:S03]  /*24d0*/  HMMA.16816.F32.BF16 R128, R112, R68, R128 ;  /* 0x000000447080723c */ /* 0x000fe60000041880 */
[----:B------:R-:W-:-:S05]  /*24e0*/  FMNMX R86, R73, R72, !PT ;  /* 0x0000004849567209 */ /* 0x000fca0007800000 */
[----:B------:R-:W0:Y:S01]  /*24f0*/  SHFL.BFLY PT, R87, R86, 0x2, 0x1f ;  /* 0x0c401f0056577f89 */ /* 0x000e2200000e0000 */
[----:B------:R-:W-:Y:S02]  /*2500*/  FMUL R68, R94, c[0x0][0x188] ;  /* 0x000062005e447a20 */ /* 0x000fe40000400000 */
[----:B------:R-:W-:Y:S01]  /*2510*/  FMUL R69, R95, c[0x0][0x188] ;  /* 0x000062005f457a20 */ /* 0x000fe20000400000 */
[----:B-1----:R-:W-:Y:S04]  /*2520*/  HMMA.16816.F32.BF16 R72, R80, R74, R120 ;  /* 0x0000004a5048723c */ /* 0x002fe80000041878 */
[----:B------:R-:W-:-:S08]  /*2530*/  FMNMX R85, R68, R69, !PT ;  /* 0x0000004544557209 */ /* 0x000fd00007800000 */
[----:B------:R-:W-:Y:S01]  /*2540*/  HMMA.16816.F32.BF16 R68, R80, R70, R128 ;  /* 0x000000465044723c */ /* 0x000fe20000041880 */
[----:B------:R-:W-:Y:S01]  /*2550*/  FMUL R84, R90, c[0x0][0x188] ;  /* 0x000062005a547a20 */ /* 0x000fe20000400000 */
[----:B0-----:R-:W-:-:S04]  /*2560*/  FMNMX R87, R86, R87, !PT ;  /* 0x0000005756577209 */ /* 0x001fc80007800000 */
[----:B------:R-:W-:Y:S01]  /*2570*/  FMNMX R85, R84, R85, !PT ;  /* 0x0000005554557209 */ /* 0x000fe20007800000 */
[----:B------:R-:W-:Y:S01]  /*2580*/  FMUL R80, R91, c[0x0][0x188] ;  /* 0x000062005b507a20 */ /* 0x000fe20000400000 */
[----:B------:R-:W0:Y:S04]  /*2590*/  SHFL.BFLY PT, R84, R87, 0x1, 0x1f ;  /* 0x0c201f0057547f89 */ /* 0x000e2800000e0000 */
[----:B------:R-:W-:Y:S01]  /*25a0*/  FMNMX R85, R80, R85, !PT ;  /* 0x0000005550557209 */ /* 0x000fe20007800000 */
[----:B------:R-:W-:Y:S02]  /*25b0*/  FMUL R80, R72, c[0x0][0x188] ;  /* 0x0000620048507a20 */ /* 0x000fe40000400000 */
[----:B------:R-:W-:-:S05]  /*25c0*/  FMUL R81, R73, c[0x0][0x188] ;  /* 0x0000620049517a20 */ /* 0x000fca0000400000 */
[----:B------:R-:W-:-:S04]  /*25d0*/  FMNMX R81, R80, R81, !PT ;  /* 0x0000005150517209 */ /* 0x000fc80007800000 */
[----:B------:R-:W-:Y:S01]  /*25e0*/  FMUL R82, R68, c[0x0][0x188] ;  /* 0x0000620044527a20 */ /* 0x000fe20000400000 */
[----:B------:R-:W1:Y:S01]  /*25f0*/  SHFL.BFLY PT, R86, R85, 0x2, 0x1f ;  /* 0x0c401f0055567f89 */ /* 0x000e6200000e0000 */
[----:B------:R-:W-:-:S03]  /*2600*/  FMUL R80, R69, c[0x0][0x188] ;  /* 0x0000620045507a20 */ /* 0x000fc60000400000 */
[----:B------:R-:W-:-:S04]  /*2610*/  FMNMX R81, R82, R81, !PT ;  /* 0x0000005152517209 */ /* 0x000fc80007800000 */
[----:B------:R-:W-:Y:S02]  /*2620*/  FMNMX R83, R80, R81, !PT ;  /* 0x0000005150537209 */ /* 0x000fe40007800000 */
[----:B0-----:R-:W-:-:S03]  /*2630*/  FMNMX R112, R87, R84, !PT ;  /* 0x0000005457707209 */ /* 0x001fc60007800000 */
[----:B------:R-:W0:Y:S01]  /*2640*/  SHFL.BFLY PT, R84, R83, 0x2, 0x1f ;  /* 0x0c401f0053547f89 */ /* 0x000e2200000e0000 */
[----:B------:R-:W-:Y:S02]  /*2650*/  FMUL R80, R74, c[0x0][0x188] ;  /* 0x000062004a507a20 */ /* 0x000fe40000400000 */
[----:B------:R-:W-:Y:S02]  /*2660*/  FMUL R81, R75, c[0x0][0x188] ;  /* 0x000062004b517a20 */ /* 0x000fe40000400000 */
[----:B------:R-:W-:-:S03]  /*2670*/  FMUL R82, R70, c[0x0][0x188] ;  /* 0x0000620046527a20 */ /* 0x000fc60000400000 */
[----:B------:R-:W-:Y:S01]  /*2680*/  FMNMX R81, R80, R81, !PT ;  /* 0x0000005150517209 */ /* 0x000fe20007800000 */
[----:B------:R-:W-:Y:S01]  /*2690*/  FMUL R80, R71, c[0x0][0x188] ;  /* 0x0000620047507a20 */ /* 0x000fe20000400000 */
[----:B-1----:R-:W-:Y:S02]  /*26a0*/  FMNMX R86, R85, R86, !PT ;  /* 0x0000005655567209 */ /* 0x002fe40007800000 */
[----:B------:R-:W-:-:S03]  /*26b0*/  FMNMX R81, R82, R81, !PT ;  /* 0x0000005152517209 */ /* 0x000fc60007800000 */
[----:B------:R-:W1:Y:S01]  /*26c0*/  SHFL.BFLY PT, R85, R86, 0x1, 0x1f ;  /* 0x0c201f0056557f89 */ /* 0x000e6200000e0000 */
[----:B------:R-:W-:Y:S02]  /*26d0*/  FMNMX R80, R80, R81, !PT ;  /* 0x0000005150507209 */ /* 0x000fe40007800000 */
[----:B0-----:R-:W-:-:S03]  /*26e0*/  FMNMX R84, R83, R84, !PT ;  /* 0x0000005453547209 */ /* 0x001fc60007800000 */
[----:B------:R-:W0:Y:S04]  /*26f0*/  SHFL.BFLY PT, R83, R80, 0x2, 0x1f ;  /* 0x0c401f0050537f89 */ /* 0x000e2800000e0000 */
[----:B------:R-:W5:Y:S01]  /*2700*/  SHFL.BFLY PT, R81, R84, 0x1, 0x1f ;  /* 0x0c201f0054517f89 */ /* 0x000f6200000e0000 */
[----:B-1----:R-:W-:-:S04]  /*2710*/  FMNMX R85, R86, R85, !PT ;  /* 0x0000005556557209 */ /* 0x002fc80007800000 */
[----:B------:R-:W-:Y:S02]  /*2720*/  FMNMX R113, R85, R146, !PT ;  /* 0x0000009255717209 */ /* 0x000fe40007800000 */
[----:B0-----:R-:W-:Y:S02]  /*2730*/  FMNMX R85, R80, R83, !PT ;  /* 0x0000005350557209 */ /* 0x001fe40007800000 */
[----:B-----5:R-:W-:-:S03]  /*2740*/  FMNMX R118, R84, R81, !PT ;  /* 0x0000005154767209 */ /* 0x020fc60007800000 */
[----:B------:R-:W0:Y:S04]  /*2750*/  SHFL.BFLY PT, R84, R85, 0x1, 0x1f ;  /* 0x0c201f0055547f89 */ /* 0x000e2800000e0000 */
[----:B--2---:R-:W-:Y:S04]  /*2760*/  STS.U16 [R142+0x8000], R149 ;  /* 0x008000958e007388 */ /* 0x004fe80000000400 */
[----:B---3--:R-:W-:Y:S04]  /*2770*/  STS.U16 [R142+0x8200], R151 ;  /* 0x008200978e007388 */ /* 0x008fe80000000400 */
[----:B----4-:R-:W-:Y:S04]  /*2780*/  STS.U16 [R142+0x8400], R153 ;  /* 0x008400998e007388 */ /* 0x010fe80000000400 */
[----:B------:R-:W-:Y:S01]  /*2790*/  STS.U16 [R142+0x8600], R155 ;  /* 0x0086009b8e007388 */ /* 0x000fe20000000400 */
[----:B------:R-:W-:-:S02]  /*27a0*/  FMNMX R112, R112, R147, !PT ;  /* 0x0000009370707209 */ /* 0x000fc40007800000 */
[----:B------:R-:W-:-:S03]  /*27b0*/  FMNMX R118, R118, R145, !PT ;  /* 0x0000009176767209 */ /* 0x000fc60007800000 */
[----:B------:R-:W-:Y:S02]  /*27c0*/  FADD R82, -R112, R147 ;  /* 0x0000009370527221 */ /* 0x000fe40000000100 */
[----:B------:R-:W-:Y:S01]  /*27d0*/  FADD R86, -R113, R146 ;  /* 0x0000009271567221 */ /* 0x000fe20000000100 */
[----:B0-----:R-:W-:Y:S01]  /*27e0*/  FMNMX R121, R85, R84, !PT ;  /* 0x0000005455797209 */ /* 0x001fe20007800000 */
[----:B------:R-:W-:Y:S02]  /*27f0*/  FMUL R82, R82, 1.4426950216293334961 ;  /* 0x3fb8aa3b52527820 */ /* 0x000fe40000400000 */
[--C-:B------:R-:W-:Y:S01]  /*2800*/  FFMA R72, R72, c[0x0][0x188], -R118.reuse ;  /* 0x0000620048487a23 */ /* 0x100fe20000000876 */
[----:B------:R-:W-:Y:S01]  /*2810*/  FMNMX R121, R121, R144, !PT ;  /* 0x0000009079797209 */ /* 0x000fe20007800000 */
[--C-:B------:R-:W-:Y:S01]  /*2820*/  FFMA R68, R68, c[0x0][0x188], -R118.reuse ;  /* 0x0000620044447a23 */ /* 0x100fe20000000876 */
[----:B------:R0:W1:Y:S01]  /*2830*/  MUFU.EX2 R115, R82 ;  /* 0x0000005200737308 */ /* 0x0000620000000800 */
[----:B------:R-:W-:Y:S01]  /*2840*/  BAR.SYNC.DEFER_BLOCKING 0x0 ;  /* 0x0000000000007b1d */ /* 0x000fe20000010000 */
[----:B------:R-:W-:-:S02]  /*2850*/  FFMA R69, R69, c[0x0][0x188], -R118 ;  /* 0x0000620045457a23 */ /* 0x000fc40000000876 */
[----:B------:R-:W-:Y:S02]  /*2860*/  FMUL R120, R86, 1.4426950216293334961 ;  /* 0x3fb8aa3b56787820 */ /* 0x000fe40000400000 */
[----:B------:R-:W-:Y:S02]  /*2870*/  FMUL R72, R72, 1.4426950216293334961 ;  /* 0x3fb8aa3b48487820 */ /* 0x000fe40000400000 */
[----:B------:R-:W-:Y:S02]  /*2880*/  FMUL R122, R68, 1.4426950216293334961 ;  /* 0x3fb8aa3b447a7820 */ /* 0x000fe40000400000 */
[----:B------:R-:W-:Y:S01]  /*2890*/  FMUL R123, R69, 1.4426950216293334961 ;  /* 0x3fb8aa3b457b7820 */ /* 0x000fe20000400000 */
[----:B------:R2:W-:Y:S01]  /*28a0*/  MUFU.EX2 R128, R72 ;  /* 0x0000004800807308 */ /* 0x0005e20000000800 */
[----:B------:R-:W-:Y:S02]  /*28b0*/  FFMA R73, R73, c[0x0][0x188], -R118 ;  /* 0x0000620049497a23 */ /* 0x000fe40000000876 */
[----:B------:R-:W-:-:S02]  /*28c0*/  FFMA R68, R74, c[0x0][0x188], -R121 ;  /* 0x000062004a447a23 */ /* 0x000fc40000000879 */
[----:B------:R-:W-:Y:S02]  /*28d0*/  FFMA R69, R75, c[0x0][0x188], -R121 ;  /* 0x000062004b457a23 */ /* 0x000fe40000000879 */
[--C-:B------:R-:W-:Y:S02]  /*28e0*/  FFMA R92, R92, c[0x0][0x188], -R112.reuse ;  /* 0x000062005c5c7a23 */ /* 0x100fe40000000870 */
[----:B------:R-:W-:Y:S01]  /*28f0*/  FFMA R93, R93, c[0x0][0x188], -R112 ;  /* 0x000062005d5d7a23 */ /* 0x000fe20000000870 */
[----:B0-----:R-:W0:Y:S04]  /*2900*/  LDSM.16.M88.4 R80, [R139+0x8000] ;  /* 0x008000008b50783b */ /* 0x001e280000000200 */
[----:B------:R-:W3:Y:S01]  /*2910*/  LDSM.16.M88.4 R84, [R139+0x8200] ;  /* 0x008200008b54783b */ /* 0x000ee20000000200 */
[----:B------:R-:W-:-:S02]  /*2920*/  FFMA R94, R94, c[0x0][0x188], -R113 ;  /* 0x000062005e5e7a23 */ /* 0x000fc40000000871 */
[----:B------:R-:W-:Y:S02]  /*2930*/  FFMA R95, R95, c[0x0][0x188], -R113 ;  /* 0x000062005f5f7a23 */ /* 0x000fe40000000871 */
[----:B--2---:R-:W-:Y:S02]  /*2940*/  FADD R72, -R118, R145 ;  /* 0x0000009176487221 */ /* 0x004fe40000000100 */
[----:B------:R-:W-:Y:S02]  /*2950*/  FMUL R73, R73, 1.4426950216293334961 ;  /* 0x3fb8aa3b49497820 */ /* 0x000fe40000400000 */
[----:B------:R-:W-:Y:S02]  /*2960*/  FMUL R68, R68, 1.4426950216293334961 ;  /* 0x3fb8aa3b44447820 */ /* 0x000fe40000400000 */
[----:B------:R-:W-:Y:S02]  /*2970*/  FFMA R70, R70, c[0x0][0x188], -R121 ;  /* 0x0000620046467a23 */ /* 0x000fe40000000879 */
[----:B------:R-:W-:-:S02]  /*2980*/  FMUL R69, R69, 1.4426950216293334961 ;  /* 0x3fb8aa3b45457820 */ /* 0x000fc40000400000 */
[----:B------:R-:W-:Y:S02]  /*2990*/  FFMA R71, R71, c[0x0][0x188], -R121 ;  /* 0x0000620047477a23 */ /* 0x000fe40000000879 */
[----:B------:R-:W-:Y:S02]  /*29a0*/  FMUL R92, R92, 1.4426950216293334961 ;  /* 0x3fb8aa3b5c5c7820 */ /* 0x000fe40000400000 */
[----:B------:R-:W-:Y:S02]  /*29b0*/  FMUL R93, R93, 1.4426950216293334961 ;  /* 0x3fb8aa3b5d5d7820 */ /* 0x000fe40000400000 */
[--C-:B------:R-:W-:Y:S02]  /*29c0*/  FFMA R88, R88, c[0x0][0x188], -R112.reuse ;  /* 0x0000620058587a23 */ /* 0x100fe40000000870 */
[----:B------:R-:W-:Y:S02]  /*29d0*/  FFMA R89, R89, c[0x0][0x188], -R112 ;  /* 0x0000620059597a23 */ /* 0x000fe40000000870 */
[----:B------:R-:W-:-:S02]  /*29e0*/  FMUL R94, R94, 1.4426950216293334961 ;  /* 0x3fb8aa3b5e5e7820 */ /* 0x000fc40000400000 */
[----:B------:R-:W-:Y:S02]  /*29f0*/  FMUL R95, R95, 1.4426950216293334961 ;  /* 0x3fb8aa3b5f5f7820 */ /* 0x000fe40000400000 */
[--C-:B------:R-:W-:Y:S02]  /*2a00*/  FFMA R90, R90, c[0x0][0x188], -R113.reuse ;  /* 0x000062005a5a7a23 */ /* 0x100fe40000000871 */
[----:B------:R-:W-:Y:S01]  /*2a10*/  FFMA R91, R91, c[0x0][0x188], -R113 ;  /* 0x000062005b5b7a23 */ /* 0x000fe20000000871 */
[----:B------:R-:W-:Y:S01]  /*2a20*/  MUFU.EX2 R130, R122 ;  /* 0x0000007a00827308 */ /* 0x000fe20000000800 */
[----:B------:R-:W-:Y:S02]  /*2a30*/  FMUL R145, R72, 1.4426950216293334961 ;  /* 0x3fb8aa3b48917820 */ /* 0x000fe40000400000 */
[----:B------:R-:W-:Y:S02]  /*2a40*/  FADD R144, -R121, R144 ;  /* 0x0000009079907221 */ /* 0x000fe40000000100 */
[----:B------:R-:W-:-:S02]  /*2a50*/  FMUL R70, R70, 1.4426950216293334961 ;  /* 0x3fb8aa3b46467820 */ /* 0x000fc40000400000 */
[----:B------:R-:W-:Y:S01]  /*2a60*/  FMUL R71, R71, 1.4426950216293334961 ;  /* 0x3fb8aa3b47477820 */ /* 0x000fe20000400000 */
[----:B------:R-:W-:Y:S01]  /*2a70*/  MUFU.EX2 R131, R123 ;  /* 0x0000007b00837308 */ /* 0x000fe20000000800 */
[----:B------:R-:W-:Y:S02]  /*2a80*/  FMUL R88, R88, 1.4426950216293334961 ;  /* 0x3fb8aa3b58587820 */ /* 0x000fe40000400000 */
[----:B------:R-:W-:Y:S02]  /*2a90*/  FMUL R89, R89, 1.4426950216293334961 ;  /* 0x3fb8aa3b59597820 */ /* 0x000fe40000400000 */
[----:B------:R-:W-:Y:S02]  /*2aa0*/  FMUL R90, R90, 1.4426950216293334961 ;  /* 0x3fb8aa3b5a5a7820 */ /* 0x000fe40000400000 */
[----:B------:R-:W-:Y:S01]  /*2ab0*/  FMUL R91, R91, 1.4426950216293334961 ;  /* 0x3fb8aa3b5b5b7820 */ /* 0x000fe20000400000 */
[----:B------:R2:W-:Y:S08]  /*2ac0*/  MUFU.EX2 R129, R73 ;  /* 0x0000004900817308 */ /* 0x0005f00000000800 */
[----:B------:R4:W-:Y:S01]  /*2ad0*/  MUFU.EX2 R122, R68 ;  /* 0x00000044007a7308 */ /* 0x0009e20000000800 */
[----:B-1----:R-:W-:Y:S01]  /*2ae0*/  FMUL R60, R115, R60 ;  /* 0x0000003c733c7220 */ /* 0x002fe20000400000 */
[----:B--2---:R-:W-:Y:S06]  /*2af0*/  LDSM.16.M88.4 R72, [R139+0x8600] ;  /* 0x008600008b48783b */ /* 0x004fec0000000200 */
[----:B------:R-:W1:Y:S01]  /*2b00*/  MUFU.EX2 R123, R69 ;  /* 0x00000045007b7308 */ /* 0x000e620000000800 */
[----:B----4-:R-:W-:-:S07]  /*2b10*/  FMUL R68, R144, 1.4426950216293334961 ;  /* 0x3fb8aa3b90447820 */ /* 0x010fce0000400000 */
[----:B------:R-:W-:Y:S08]  /*2b20*/  MUFU.EX2 R114, R92 ;  /* 0x0000005c00727308 */ /* 0x000ff00000000800 */
[----:B------:R-:W2:Y:S08]  /*2b30*/  MUFU.EX2 R117, R93 ;  /* 0x0000005d00757308 */ /* 0x000eb00000000800 */
[----:B------:R-:W-:Y:S08]  /*2b40*/  MUFU.EX2 R124, R94 ;  /* 0x0000005e007c7308 */ /* 0x000ff00000000800 */
[----:B------:R-:W4:Y:S08]  /*2b50*/  MUFU.EX2 R125, R95 ;  /* 0x0000005f007d7308 */ /* 0x000f300000000800 */
[----:B------:R-:W-:Y:S08]  /*2b60*/  MUFU.EX2 R147, R145 ;  /* 0x0000009100937308 */ /* 0x000ff00000000800 */
[----:B------:R5:W-:Y:S08]  /*2b70*/  MUFU.EX2 R144, R70 ;  /* 0x0000004600907308 */ /* 0x000bf00000000800 */
[----:B------:R-:W0:Y:S08]  /*2b80*/  MUFU.EX2 R145, R71 ;  /* 0x0000004700917308 */ /* 0x000e300000000800 */
[----:B------:R-:W-:Y:S08]  /*2b90*/  MUFU.EX2 R119, R88 ;  /* 0x0000005800777308 */ /* 0x000ff00000000800 */
[----:B------:R-:W0:Y:S08]  /*2ba0*/  MUFU.EX2 R116, R89 ;  /* 0x0000005900747308 */ /* 0x000e300000000800 */
[----:B------:R-:W-:Y:S08]  /*2bb0*/  MUFU.EX2 R126, R90 ;  /* 0x0000005a007e7308 */ /* 0x000ff00000000800 */
[----:B------:R-:W0:Y:S08]  /*2bc0*/  MUFU.EX2 R127, R91 ;  /* 0x0000005b007f7308 */ /* 0x000e300000000800 */
[----:B------:R-:W0:Y:S08]  /*2bd0*/  MUFU.EX2 R120, R120 ;  /* 0x0000007800787308 */ /* 0x000e300000000800 */
[----:B------:R0:W3:Y:S01]  /*2be0*/  MUFU.EX2 R146, R68 ;  /* 0x0000004400927308 */ /* 0x0000e20000000800 */
[----:B-1----:R-:W-:Y:S01]  /*2bf0*/  F2FP.BF16.PACK_AB R69, R123, R122 ;  /* 0x0000007a7b45723e */ /* 0x002fe200000010ff */
[----:B------:R-:W-:Y:S01]  /*2c00*/  FADD R123, R122, R123 ;  /* 0x0000007b7a7b7221 */ /* 0x000fe20000000000 */
[----:B--2---:R-:W-:Y:S01]  /*2c10*/  F2FP.BF16.PACK_AB R92, R117, R114 ;  /* 0x00000072755c723e */ /* 0x004fe200000010ff */
[----:B------:R-:W-:Y:S01]  /*2c20*/  FADD R114, R114, R117 ;  /* 0x0000007572727221 */ /* 0x000fe20000000000 */
[----:B----4-:R-:W-:Y:S01]  /*2c30*/  F2FP.BF16.PACK_AB R93, R125, R124 ;  /* 0x0000007c7d5d723e */ /* 0x010fe200000010ff */
[----:B------:R-:W-:Y:S01]  /*2c40*/  FADD R125, R124, R125 ;  /* 0x0000007d7c7d7221 */ /* 0x000fe20000000000 */
[----:B-----5:R-:W-:Y:S01]  /*2c50*/  F2FP.BF16.PACK_AB R70, R131, R130 ;  /* 0x000000828346723e */ /* 0x020fe200000010ff */
[----:B------:R-:W-:Y:S01]  /*2c60*/  FMUL R61, R115, R61 ;  /* 0x0000003d733d7220 */ /* 0x000fe20000400000 */
[----:B0-----:R-:W-:Y:S01]  /*2c70*/  F2FP.BF16.PACK_AB R68, R129, R128 ;  /* 0x000000808144723e */ /* 0x001fe200000010ff */
[----:B------:R-:W-:Y:S01]  /*2c80*/  FADD R129, R128, R129 ;  /* 0x0000008180817221 */ /* 0x000fe20000000000 */
[----:B------:R-:W-:Y:S01]  /*2c90*/  F2FP.BF16.PACK_AB R71, R145, R144 ;  /* 0x000000909147723e */ /* 0x000fe200000010ff */
[----:B------:R-:W-:Y:S01]  /*2ca0*/  FADD R144, R144, R123 ;  /* 0x0000007b90907221 */ /* 0x000fe20000000000 */
[----:B------:R-:W-:Y:S01]  /*2cb0*/  F2FP.BF16.PACK_AB R94, R116, R119 ;  /* 0x00000077745e723e */ /* 0x000fe200000010ff */
[----:B------:R-:W-:Y:S01]  /*2cc0*/  FADD R130, R130, R129 ;  /* 0x0000008182827221 */ /* 0x000fe20000000000 */
[----:B------:R-:W-:Y:S01]  /*2cd0*/  F2FP.BF16.PACK_AB R95, R127, R126 ;  /* 0x0000007e7f5f723e */ /* 0x000fe200000010ff */
[C---:B------:R-:W-:Y:S01]  /*2ce0*/  FMUL R62, R120.reuse, R62 ;  /* 0x0000003e783e7220 */ /* 0x040fe20000400000 */
[----:B------:R-:W-:Y:S01]  /*2cf0*/  LDSM.16.M88.4 R88, [R139+0x8400] ;  /* 0x008400008b58783b */ /* 0x000fe20000000200 */
[----:B------:R-:W-:-:S02]  /*2d00*/  FMUL R63, R120, R63 ;  /* 0x0000003f783f7220 */ /* 0x000fc40000400000 */
[C---:B------:R-:W-:Y:S02]  /*2d10*/  FMUL R56, R115.reuse, R56 ;  /* 0x0000003873387220 */ /* 0x040fe40000400000 */
[----:B------:R-:W-:Y:S02]  /*2d20*/  FMUL R57, R115, R57 ;  /* 0x0000003973397220 */ /* 0x000fe40000400000 */
[C---:B------:R-:W-:Y:S02]  /*2d30*/  FMUL R58, R120.reuse, R58 ;  /* 0x0000003a783a7220 */ /* 0x040fe40000400000 */
[----:B------:R-:W-:Y:S02]  /*2d40*/  FMUL R59, R120, R59 ;  /* 0x0000003b783b7220 */ /* 0x000fe40000400000 */
[C---:B------:R-:W-:Y:S02]  /*2d50*/  FMUL R28, R147.reuse, R28 ;  /* 0x0000001c931c7220 */ /* 0x040fe40000400000 */
[----:B------:R-:W-:-:S02]  /*2d60*/  FMUL R29, R147, R29 ;  /* 0x0000001d931d7220 */ /* 0x000fc40000400000 */
[C---:B---3--:R-:W-:Y:S02]  /*2d70*/  FMUL R30, R146.reuse, R30 ;  /* 0x0000001e921e7220 */ /* 0x048fe40000400000 */
[----:B------:R-:W-:Y:S02]  /*2d80*/  FMUL R31, R146, R31 ;  /* 0x0000001f921f7220 */ /* 0x000fe40000400000 */
[----:B------:R-:W-:Y:S02]  /*2d90*/  FADD R119, R119, R114 ;  /* 0x0000007277777221 */ /* 0x000fe40000000000 */
[----:B------:R-:W-:Y:S02]  /*2da0*/  FADD R126, R126, R125 ;  /* 0x0000007d7e7e7221 */ /* 0x000fe40000000000 */
[C---:B------:R-:W-:Y:S02]  /*2db0*/  FMUL R24, R147.reuse, R24 ;  /* 0x0000001893187220 */ /* 0x040fe40000400000 */
[----:B------:R-:W-:-:S02]  /*2dc0*/  FMUL R25, R147, R25 ;  /* 0x0000001993197220 */ /* 0x000fc40000400000 */
[C---:B------:R-:W-:Y:S02]  /*2dd0*/  FMUL R26, R146.reuse, R26 ;  /* 0x0000001a921a7220 */ /* 0x040fe40000400000 */
[----:B------:R-:W-:Y:S02]  /*2de0*/  FMUL R27, R146, R27 ;  /* 0x0000001b921b7220 */ /* 0x000fe40000400000 */
[C---:B------:R-:W-:Y:S02]  /*2df0*/  FMUL R64, R115.reuse, R64 ;  /* 0x0000004073407220 */ /* 0x040fe40000400000 */
[----:B------:R-:W-:Y:S02]  /*2e00*/  FMUL R65, R115, R65 ;  /* 0x0000004173417220 */ /* 0x000fe40000400000 */
[C---:B------:R-:W-:Y:S02]  /*2e10*/  FMUL R66, R120.reuse, R66 ;  /* 0x0000004278427220 */ /* 0x040fe40000400000 */
[----:B------:R-:W-:-:S02]  /*2e20*/  FMUL R67, R120, R67 ;  /* 0x0000004378437220 */ /* 0x000fc40000400000 */
[C---:B------:R-:W-:Y:S02]  /*2e30*/  FMUL R32, R147.reuse, R32 ;  /* 0x0000002093207220 */ /* 0x040fe40000400000 */
[----:B------:R-:W-:Y:S02]  /*2e40*/  FMUL R33, R147, R33 ;  /* 0x0000002193217220 */ /* 0x000fe40000400000 */
[C---:B------:R-:W-:Y:S02]  /*2e50*/  FMUL R34, R146.reuse, R34 ;  /* 0x0000002292227220 */ /* 0x040fe40000400000 */
[----:B------:R-:W-:Y:S02]  /*2e60*/  FMUL R35, R146, R35 ;  /* 0x0000002392237220 */ /* 0x000fe40000400000 */
[----:B------:R-:W-:Y:S02]  /*2e70*/  FADD R130, R131, R130 ;  /* 0x0000008283827221 */ /* 0x000fe40000000000 */
[----:B------:R-:W-:-:S02]  /*2e80*/  FADD R144, R145, R144 ;  /* 0x0000009091907221 */ /* 0x000fc40000000000 */
[----:B------:R-:W-:Y:S02]  /*2e90*/  FADD R119, R116, R119 ;  /* 0x0000007774777221 */ /* 0x000fe40000000000 */
[----:B------:R-:W-:Y:S01]  /*2ea0*/  FADD R126, R127, R126 ;  /* 0x0000007e7f7e7221 */ /* 0x000fe20000000000 */
[C---:B------:R-:W-:Y:S08]  /*2eb0*/  HMMA.16816.F32.BF16 R60, R92.reuse, R82, R60 ;  /* 0x000000525c3c723c */ /* 0x040ff0000004183c */
[----:B------:R-:W-:Y:S08]  /*2ec0*/  HMMA.16816.F32.BF16 R56, R92, R84, R56 ;  /* 0x000000545c38723c */ /* 0x000ff00000041838 */
[C---:B------:R-:W-:Y:S01]  /*2ed0*/  HMMA.16816.F32.BF16 R28, R68.reuse, R82, R28 ;  /* 0x00000052441c723c */ /* 0x040fe2000004181c */
[----:B------:R-:W0:Y:S07]  /*2ee0*/  SHFL.BFLY PT, R83, R130, 0x2, 0x1f ;  /* 0x0c401f0082537f89 */ /* 0x000e2e00000e0000 */
[----:B------:R-:W-:Y:S01]  /*2ef0*/  HMMA.16816.F32.BF16 R24, R68, R84, R24 ;  /* 0x000000544418723c */ /* 0x000fe20000041818 */
[----:B------:R-:W1:Y:S07]  /*2f00*/  SHFL.BFLY PT, R85, R144, 0x2, 0x1f ;  /* 0x0c401f0090557f89 */ /* 0x000e6e00000e0000 */
[-C--:B------:R-:W-:Y:S08]  /*2f10*/  HMMA.16816.F32.BF16 R64, R92, R80.reuse, R64 ;  /* 0x000000505c40723c */ /* 0x080ff00000041840 */
[----:B------:R-:W-:Y:S01]  /*2f20*/  HMMA.16816.F32.BF16 R32, R68, R80, R32 ;  /* 0x000000504420723c */ /* 0x000fe20000041820 */
[----:B------:R-:W2:Y:S04]  /*2f30*/  SHFL.BFLY PT, R80, R119, 0x2, 0x1f ;  /* 0x0c401f0077507f89 */ /* 0x000ea800000e0000 */
[----:B------:R-:W3:Y:S01]  /*2f40*/  SHFL.BFLY PT, R81, R126, 0x2, 0x1f ;  /* 0x0c401f007e517f89 */ /* 0x000ee200000e0000 */
[----:B------:R-:W-:-:S02]  /*2f50*/  FMUL R52, R115, R52 ;  /* 0x0000003473347220 */ /* 0x000fc40000400000 */
[----:B------:R-:W-:Y:S02]  /*2f60*/  FMUL R53, R115, R53 ;  /* 0x0000003573357220 */ /* 0x000fe40000400000 */
[C---:B------:R-:W-:Y:S02]  /*2f70*/  FMUL R54, R120.reuse, R54 ;  /* 0x0000003678367220 */ /* 0x040fe40000400000 */
[----:B------:R-:W-:Y:S02]  /*2f80*/  FMUL R55, R120, R55 ;  /* 0x0000003778377220 */ /* 0x000fe40000400000 */
[C---:B------:R-:W-:Y:S02]  /*2f90*/  FMUL R20, R147.reuse, R20 ;  /* 0x0000001493147220 */ /* 0x040fe40000400000 */
[----:B------:R-:W-:Y:S02]  /*2fa0*/  FMUL R21, R147, R21 ;  /* 0x0000001593157220 */ /* 0x000fe40000400000 */
[----:B------:R-:W-:-:S02]  /*2fb0*/  FMUL R22, R146, R22 ;  /* 0x0000001692167220 */ /* 0x000fc40000400000 */
[----:B------:R-:W-:Y:S02]  /*2fc0*/  FMUL R23, R146, R23 ;  /* 0x0000001792177220 */ /* 0x000fe40000400000 */
[----:B0-----:R-:W-:Y:S02]  /*2fd0*/  FADD R130, R130, R83 ;  /* 0x0000005382827221 */ /* 0x001fe40000000000 */
[----:B-1----:R-:W-:Y:S02]  /*2fe0*/  FADD R144, R144, R85 ;  /* 0x0000005590907221 */ /* 0x002fe40000000000 */
[----:B--2---:R-:W-:Y:S02]  /*2ff0*/  FADD R80, R119, R80 ;  /* 0x0000005077507221 */ /* 0x004fe40000000000 */
[----:B---3--:R-:W-:Y:S01]  /*3000*/  FADD R126, R126, R81 ;  /* 0x000000517e7e7221 */ /* 0x008fe20000000000 */
[-C--:B------:R-:W-:Y:S01]  /*3010*/  HMMA.16816.F32.BF16 R52, R92, R86.reuse, R52 ;  /* 0x000000565c34723c */ /* 0x080fe20000041834 */
[----:B------:R-:W0:Y:S04]  /*3020*/  SHFL.BFLY PT, R85, R130, 0x1, 0x1f ;  /* 0x0c201f0082557f89 */ /* 0x000e2800000e0000 */
[----:B------:R-:W-:Y:S03]  /*3030*/  SHFL.BFLY PT, R81, R80, 0x1, 0x1f ;  /* 0x0c201f0050517f89 */ /* 0x000fe600000e0000 */
[----:B------:R-:W-:Y:S01]  /*3040*/  HMMA.16816.F32.BF16 R20, R68, R86, R20 ;  /* 0x000000564414723c */ /* 0x000fe20000041814 */
[----:B------:R-:W1:Y:S04]  /*3050*/  SHFL.BFLY PT, R87, R144, 0x1, 0x1f ;  /* 0x0c201f0090577f89 */ /* 0x000e6800000e0000 */
[----:B------:R-:W2:Y:S01]  /*3060*/  SHFL.BFLY PT, R83, R126, 0x1, 0x1f ;  /* 0x0c201f007e537f89 */ /* 0x000ea200000e0000 */
[----:B------:R-:W-:Y:S01]  /*3070*/  IADD3 R148, R148, 0x10, RZ ;  /* 0x0000001094947810 */ /* 0x000fe20007ffe0ff */
[----:B------:R-:W-:-:S03]  /*3080*/  FMUL R40, R115, R40 ;  /* 0x0000002873287220 */ /* 0x000fc60000400000 */
[----:B------:R-:W-:Y:S01]  /*3090*/  ISETP.GE.AND P0, PT, R148, c[0x0][0x1d0], PT ;  /* 0x0000740094007a0c */ /* 0x000fe20003f06270 */
[----:B------:R-:W-:Y:S02]  /*30a0*/  FMUL R41, R115, R41 ;  /* 0x0000002973297220 */ /* 0x000fe40000400000 */
[C---:B------:R-:W-:Y:S02]  /*30b0*/  FMUL R42, R120.reuse, R42 ;  /* 0x0000002a782a7220 */ /* 0x040fe40000400000 */
[----:B------:R-:W-:Y:S02]  /*30c0*/  FMUL R43, R120, R43 ;  /* 0x0000002b782b7220 */ /* 0x000fe40000400000 */
[C---:B------:R-:W-:Y:S02]  /*30d0*/  FMUL R8, R147.reuse, R8 ;  /* 0x0000000893087220 */ /* 0x040fe40000400000 */
[----:B------:R-:W-:Y:S02]  /*30e0*/  FMUL R9, R147, R9 ;  /* 0x0000000993097220 */ /* 0x000fe40000400000 */
[----:B------:R-:W-:-:S02]  /*30f0*/  FMUL R10, R146, R10 ;  /* 0x0000000a920a7220 */ /* 0x000fc40000400000 */
[----:B------:R-:W-:Y:S02]  /*3100*/  FMUL R11, R146, R11 ;  /* 0x0000000b920b7220 */ /* 0x000fe40000400000 */
[C---:B------:R-:W-:Y:S02]  /*3110*/  FMUL R48, R115.reuse, R48 ;  /* 0x0000003073307220 */ /* 0x040fe40000400000 */
[C---:B------:R-:W-:Y:S02]  /*3120*/  FMUL R49, R115.reuse, R49 ;  /* 0x0000003173317220 */ /* 0x040fe40000400000 */
[C---:B------:R-:W-:Y:S02]  /*3130*/  FMUL R50, R120.reuse, R50 ;  /* 0x0000003278327220 */ /* 0x040fe40000400000 */
[----:B------:R-:W-:Y:S02]  /*3140*/  FMUL R51, R120, R51 ;  /* 0x0000003378337220 */ /* 0x000fe40000400000 */
[----:B------:R-:W-:-:S02]  /*3150*/  FMUL R44, R115, R44 ;  /* 0x0000002c732c7220 */ /* 0x000fc40000400000 */
[C---:B------:R-:W-:Y:S02]  /*3160*/  FMUL R45, R115.reuse, R45 ;  /* 0x0000002d732d7220 */ /* 0x040fe40000400000 */
[C---:B------:R-:W-:Y:S02]  /*3170*/  FMUL R46, R120.reuse, R46 ;  /* 0x0000002e782e7220 */ /* 0x040fe40000400000 */
[C---:B------:R-:W-:Y:S02]  /*3180*/  FMUL R47, R120.reuse, R47 ;  /* 0x0000002f782f7220 */ /* 0x040fe40000400000 */
        /* <DEDUP_REMOVED lines=15> */
[----:B------:R-:W-:Y:S01]  /*3280*/  FMUL R7, R146, R7 ;  /* 0x0000000792077220 */ /* 0x000fe20000400000 */
[----:B------:R-:W-:Y:S01]  /*3290*/  HMMA.16816.F32.BF16 R40, R92, R72, R40 ;  /* 0x000000485c28723c */ /* 0x000fe20000041828 */
[----:B0-----:R-:W-:Y:S02]  /*32a0*/  FADD R85, R130, R85 ;  /* 0x0000005582557221 */ /* 0x001fe40000000000 */
[----:B-1----:R-:W-:Y:S02]  /*32b0*/  FADD R87, R144, R87 ;  /* 0x0000005790577221 */ /* 0x002fe40000000000 */
[----:B------:R-:W-:-:S03]  /*32c0*/  FADD R81, R80, R81 ;  /* 0x0000005150517221 */ /* 0x000fc60000000000 */
[----:B------:R-:W-:Y:S01]  /*32d0*/  HMMA.16816.F32.BF16 R8, R68, R72, R8 ;  /* 0x000000484408723c */ /* 0x000fe20000041808 */
[----:B--2---:R-:W-:Y:S01]  /*32e0*/  FADD R83, R126, R83 ;  /* 0x000000537e537221 */ /* 0x004fe20000000000 */
[----:B------:R-:W-:Y:S01]  /*32f0*/  MOV R145, R118 ;  /* 0x0000007600917202 */ /* 0x000fe20000000f00 */
[----:B------:R-:W-:-:S04]  /*3300*/  FFMA R132, R147, R132, R85 ;  /* 0x0000008493847223 */ /* 0x000fc80000000055 */
[----:B------:R-:W-:Y:S01]  /*3310*/  MOV R72, 0x10 ;  /* 0x0000001000487802 */ /* 0x000fe20000000f00 */
[----:B------:R-:W-:Y:S01]  /*3320*/  HMMA.16816.F32.BF16 R48, R92, R88, R48 ;  /* 0x000000585c30723c */ /* 0x000fe20000041830 */
[----:B------:R-:W-:Y:S01]  /*3330*/  FFMA R111, R146, R111, R87 ;  /* 0x0000006f926f7223 */ /* 0x000fe20000000057 */
[----:B------:R-:W-:Y:S01]  /*3340*/  MOV R147, R112 ;  /* 0x0000007000937202 */ /* 0x000fe20000000f00 */
[----:B------:R-:W-:Y:S01]  /*3350*/  FFMA R134, R115, R134, R81 ;  /* 0x0000008673867223 */ /* 0x000fe20000000051 */
[----:B------:R-:W-:Y:S01]  /*3360*/  MOV R146, R113 ;  /* 0x0000007100927202 */ /* 0x000fe20000000f00 */
[----:B------:R-:W-:-:S03]  /*3370*/  IMAD R137, R72, c[0x0][0x1b4], R137 ;  /* 0x00006d0048897a24 */ /* 0x000fc600078e0289 */
[----:B------:R-:W-:Y:S01]  /*3380*/  HMMA.16816.F32.BF16 R44, R92, R90, R44 ;  /* 0x0000005a5c2c723c */ /* 0x000fe2000004182c */
[----:B------:R-:W-:Y:S01]  /*3390*/  IMAD R141, R72, c[0x0][0x1a4], R141 ;  /* 0x00006900488d7a24 */ /* 0x000fe200078e028d */
[----:B------:R-:W-:Y:S01]  /*33a0*/  MOV R144, R121 ;  /* 0x0000007900907202 */ /* 0x000fe20000000f00 */
[----:B------:R-:W-:-:S05]  /*33b0*/  FFMA R133, R120, R133, R83 ;  /* 0x0000008578857223 */ /* 0x000fca0000000053 */
[----:B------:R-:W-:Y:S08]  /*33c0*/  HMMA.16816.F32.BF16 R36, R92, R74, R36 ;  /* 0x0000004a5c24723c */ /* 0x000ff00000041824 */
[C---:B------:R-:W-:Y:S08]  /*33d0*/  HMMA.16816.F32.BF16 R16, R68.reuse, R88, R16 ;  /* 0x000000584410723c */ /* 0x040ff00000041810 */
[C---:B------:R-:W-:Y:S08]  /*33e0*/  HMMA.16816.F32.BF16 R12, R68.reuse, R90, R12 ;  /* 0x0000005a440c723c */ /* 0x040ff0000004180c */
[----:B------:R-:W-:Y:S01]  /*33f0*/  HMMA.16816.F32.BF16 R4, R68, R74, R4 ;  /* 0x0000004a4404723c */ /* 0x000fe20000041804 */
[----:B------:R-:W-:Y:S01]  /*3400*/  @P0 CALL.REL.NOINC `(.L_x_1) ;  /* 0x0000001000000944 */ /* 0x000fe20003c00000 */
[----:B------:R-:W-:Y:S06]  /*3410*/  BRA `(.L_x_2) ;  /* 0xffffed3000007947 */ /* 0x000fec000383ffff */
.L_x_1:
[----:B------:R-:W-:-:S05]  /*3420*/  NOP ;  /* 0x0000000000007918 */ /* 0x000fca0000000000 */
[----:B------:R-:W-:Y:S02]  /*3430*/  MOV R68, R121 ;  /* 0x0000007900447202 */ /* 0x000fe40000000f00 */
[----:B------:R-:W-:-:S02]  /*3440*/  MOV R69, R118 ;  /* 0x0000007600457202 */ /* 0x000fc40000000f00 */
[----:B------:R-:W-:-:S07]  /*3450*/  MOV R70, R113 ;  /* 0x0000007100467202 */ /* 0x000fce0000000f00 */
.L_x_0:
[----:B------:R-:W-:Y:S01]  /*3460*/  MOV R79, R25 ;  /* 0x00000019004f7202 */ /* 0x000fe20000000f00 */
[C---:B------:R-:W-:Y:S01]  /*3470*/  FMUL R25, R134.reuse, 8388608 ;  /* 0x4b00000086197820 */ /* 0x040fe20000400000 */
[----:B------:R-:W-:Y:S01]  /*3480*/  FSETP.GEU.AND P1, PT, R134, 1.175494350822287508e-38, PT ;  /* 0x008000008600780b */ /* 0x000fe20003f2e000 */
[----:B------:R-:W-:Y:S01]  /*3490*/  BAR.SYNC.DEFER_BLOCKING 0x0 ;  /* 0x0000000000007b1d */ /* 0x000fe20000010000 */
[----:B------:R-:W-:Y:S02]  /*34a0*/  MOV R108, R61 ;  /* 0x0000003d006c7202 */ /* 0x000fe40000000f00 */
[----:B------:R-:W-:Y:S02]  /*34b0*/  MOV R121, R59 ;  /* 0x0000003b00797202 */ /* 0x000fe40000000f00 */
[----:B------:R-:W-:Y:S02]  /*34c0*/  MOV R61, R12 ;  /* 0x0000000c003d7202 */ /* 0x000fe40000000f00 */
[----:B------:R-:W-:-:S02]  /*34d0*/  MOV R59, R22 ;  /* 0x00000016003b7202 */ /* 0x000fc40000000f00 */
[----:B------:R-:W-:Y:S02]  /*34e0*/  SHF.L.U32 R12, R3, 0x9, RZ ;  /* 0x00000009030c7819 */ /* 0x000fe400000006ff */
[----:B------:R-:W-:Y:S02]  /*34f0*/  FSEL R25, R25, R134, !P1 ;  /* 0x0000008619197208 */ /* 0x000fe40004800000 */
[----:B------:R-:W-:Y:S02]  /*3500*/  SHF.L.U32 R22, R3, 0x3, RZ ;  /* 0x0000000303167819 */ /* 0x000fe400000006ff */
[----:B------:R-:W-:Y:S02]  /*3510*/  MOV R117, R55 ;  /* 0x0000003700757202 */ /* 0x000fe40000000f00 */
[----:B------:R-:W-:Y:S02]  /*3520*/  MOV R96, R49 ;  /* 0x0000003100607202 */ /* 0x000fe40000000f00 */
[----:B------:R-:W-:-:S02]  /*3530*/  MOV R113, R51 ;  /* 0x0000003300717202 */ /* 0x000fc40000000f00 */
[----:B------:R-:W-:Y:S02]  /*3540*/  MOV R84, R41 ;  /* 0x0000002900547202 */ /* 0x000fe40000000f00 */
[----:B------:R-:W-:Y:S02]  /*3550*/  MOV R55, R19 ;  /* 0x0000001300377202 */ /* 0x000fe40000000f00 */
[----:B------:R-:W-:Y:S02]  /*3560*/  MOV R51, R8 ;  /* 0x0000000800337202 */ /* 0x000fe40000000f00 */
[----:B------:R-:W-:Y:S02]  /*3570*/  MOV R49, R9 ;  /* 0x0000000900317202 */ /* 0x000fe40000000f00 */
[----:B------:R-:W-:Y:S02]  /*3580*/  LOP3.LUT R9, R12, 0x3000, RZ, 0xc0, !PT ;  /* 0x000030000c097812 */ /* 0x000fe400078ec0ff */
[----:B------:R-:W-:-:S02]  /*3590*/  MOV R19, R11 ;  /* 0x0000000b00137202 */ /* 0x000fc40000000f00 */
[----:B------:R-:W-:Y:S02]  /*35a0*/  IADD3 R8, R25, -0x3f3504f3, RZ ;  /* 0xc0cafb0d19087810 */ /* 0x000fe40007ffe0ff */
[----:B------:R-:W-:Y:S01]  /*35b0*/  MOV R41, R5 ;  /* 0x0000000500297202 */ /* 0x000fe20000000f00 */
[C---:B------:R-:W-:Y:S01]  /*35c0*/  IMAD R5, R0.reuse, c[0x0][0x1c0], RZ ;  /* 0x0000700000057a24 */ /* 0x040fe200078e02ff */
[----:B------:R-:W-:Y:S01]  /*35d0*/  MOV R73, R27 ;  /* 0x0000001b00497202 */ /* 0x000fe20000000f00 */
[----:B------:R-:W-:Y:S01]  /*35e0*/  FMUL R27, R133, 8388608 ;  /* 0x4b000000851b7820 */ /* 0x000fe20000400000 */
[----:B------:R-:W-:Y:S01]  /*35f0*/  SHF.L.U32 R12, R3, 0x2, RZ ;  /* 0x00000002030c7819 */ /* 0x000fe200000006ff */
[----:B------:R-:W-:Y:S01]  /*3600*/  IMAD R0, R0, c[0x0][0x1cc], RZ ;  /* 0x0000730000007a24 */ /* 0x000fe200078e02ff */
[----:B------:R-:W-:Y:S02]  /*3610*/  LOP3.LUT R11, R22, 0x700, RZ, 0xc0, !PT ;  /* 0x00000700160b7812 */ /* 0x000fe400078ec0ff */
[----:B------:R-:W-:-:S02]  /*3620*/  MOV R91, R35 ;  /* 0x00000023005b7202 */ /* 0x000fc40000000f00 */
[----:B------:R-:W-:Y:S02]  /*3630*/  MOV R95, R33 ;  /* 0x00000021005f7202 */ /* 0x000fe40000000f00 */
[----:B------:R-:W-:Y:S02]  /*3640*/  MOV R35, R14 ;  /* 0x0000000e00237202 */ /* 0x000fe40000000f00 */
[----:B------:R-:W-:Y:S02]  /*3650*/  FSETP.GEU.AND P2, PT, R133, 1.175494350822287508e-38, PT ;  /* 0x008000008500780b */ /* 0x000fe40003f4e000 */
[----:B------:R-:W-:Y:S01]  /*3660*/  MOV R97, R32 ;  /* 0x0000002000617202 */ /* 0x000fe20000000f00 */
[----:B------:R-:W-:Y:S01]  /*3670*/  FMUL R32, R111, 8388608 ;  /* 0x4b0000006f207820 */ /* 0x000fe20000400000 */
[----:B------:R-:W-:Y:S02]  /*3680*/  MOV R33, R15 ;  /* 0x0000000f00217202 */ /* 0x000fe40000000f00 */
[----:B------:R-:W-:-:S02]  /*3690*/  LOP3.LUT R14, R8, 0xff800000, RZ, 0xc0, !PT ;  /* 0xff800000080e7812 */ /* 0x000fc400078ec0ff */
[----:B------:R-:W-:Y:S02]  /*36a0*/  FSETP.GT.AND P0, PT, |R111|, 8.50705917302346158658e+37, PT ;  /* 0x7e8000006f00780b */ /* 0x000fe40003f04200 */
[----:B------:R-:W-:Y:S02]  /*36b0*/  MOV R71, R20 ;  /* 0x0000001400477202 */ /* 0x000fe40000000f00 */
[----:B------:R-:W-:Y:S01]  /*36c0*/  LOP3.LUT R15, R11, 0x70, R12, 0xf8, !PT ;  /* 0x000000700b0f7812 */ /* 0x000fe200078ef80c */
[----:B------:R-:W-:Y:S01]  /*36d0*/  IMAD.HI R12, R5, 0x2, RZ ;  /* 0x00000002050c7827 */ /* 0x000fe200078e02ff */
[----:B------:R-:W-:Y:S02]  /*36e0*/  MOV R81, R24 ;  /* 0x0000001800517202 */ /* 0x000fe40000000f00 */
[----:B------:R-:W-:Y:S02]  /*36f0*/  FSETP.GEU.AND P4, PT, R111, 1.175494350822287508e-38, PT ;  /* 0x008000006f00780b */ /* 0x000fe40003f8e000 */
[----:B------:R-:W-:-:S02]  /*3700*/  SHF.L.U32 R20, R5, 0x1, RZ ;  /* 0x0000000105147819 */ /* 0x000fc400000006ff */
[----:B------:R-:W-:Y:S01]  /*3710*/  LOP3.LUT R24, R9, 0x60, R110, 0xf8, !PT ;  /* 0x0000006009187812 */ /* 0x000fe200078ef86e */
[----:B------:R-:W-:Y:S01]  /*3720*/  @P0 FMUL R19, R19, 0.25 ;  /* 0x3e80000013130820 */ /* 0x000fe20000400000 */
[----:B------:R-:W-:Y:S01]  /*3730*/  FSEL R27, R27, R133, !P2 ;  /* 0x000000851b1b7208 */ /* 0x000fe20005000000 */
[----:B------:R-:W0:Y:S01]  /*3740*/  I2F R9, R14 ;  /* 0x0000000e00097306 */ /* 0x000e220000201400 */
[----:B------:R-:W-:Y:S01]  /*3750*/  FSEL R5, RZ, -23, P2 ;  /* 0xc1b80000ff057808 */ /* 0x000fe20001000000 */
[----:B------:R-:W-:Y:S01]  /*3760*/  @P0 FMUL R33, R33, 0.25 ;  /* 0x3e80000021210820 */ /* 0x000fe20000400000 */
[----:B------:R-:W-:Y:S01]  /*3770*/  FSETP.GEU.AND P2, PT, |R111|, 1.175494350822287508e-38, PT ;  /* 0x008000006f00780b */ /* 0x000fe20003f4e200 */
[----:B------:R-:W-:Y:S01]  /*3780*/  @P0 FMUL R35, R35, 0.25 ;  /* 0x3e80000023230820 */ /* 0x000fe20000400000 */
[----:B------:R-:W-:Y:S01]  /*3790*/  FSEL R32, R32, R111, !P4 ;  /* 0x0000006f20207208 */ /* 0x000fe20006000000 */
[----:B------:R-:W-:Y:S01]  /*37a0*/  @P0 FMUL R111, R111, 0.25 ;  /* 0x3e8000006f6f0820 */ /* 0x000fe20000400000 */
[----:B------:R-:W-:Y:S01]  /*37b0*/  MOV R72, R37 ;  /* 0x0000002500487202 */ /* 0x000fe20000000f00 */
[----:B------:R-:W-:Y:S01]  /*37c0*/  @P0 FMUL R55, R55, 0.25 ;  /* 0x3e80000037370820 */ /* 0x000fe20000400000 */
[----:B------:R-:W-:Y:S01]  /*37d0*/  MOV R37, R4 ;  /* 0x0000000400257202 */ /* 0x000fe20000000f00 */
[----:B------:R-:W-:Y:S01]  /*37e0*/  @P0 FMUL R18, R18, 0.25 ;  /* 0x3e80000012120820 */ /* 0x000fe20000400000 */
[----:B------:R-:W-:Y:S01]  /*37f0*/  IADD3 R4, R32, -0x3f3504f3, RZ ;  /* 0xc0cafb0d20047810 */ /* 0x000fe20007ffe0ff */
[----:B------:R-:W-:Y:S01]  /*3800*/  @P0 FMUL R59, R59, 0.25 ;  /* 0x3e8000003b3b0820 */ /* 0x000fe20000400000 */
[----:B------:R-:W-:Y:S01]  /*3810*/  MOV R125, R63 ;  /* 0x0000003f007d7202 */ /* 0x000fe20000000f00 */
[----:B------:R-:W-:Y:S01]  /*3820*/  @P0 FMUL R73, R73, 0.25 ;  /* 0x3e80000049490820 */ /* 0x000fe20000400000 */
[----:B------:R-:W-:Y:S01]  /*3830*/  MOV R104, R57 ;  /* 0x0000003900687202 */ /* 0x000fe20000000f00 */
[----:B------:R-:W-:Y:S01]  /*3840*/  @!P2 FMUL R111, R111, 16777216 ;  /* 0x4b8000006f6fa820 */ /* 0x000fe20000400000 */
[----:B------:R-:W-:Y:S01]  /*3850*/  MOV R87, R29 ;  /* 0x0000001d00577202 */ /* 0x000fe20000000f00 */
[----:B------:R-:W-:Y:S01]  /*3860*/  @P0 FMUL R91, R91, 0.25 ;  /* 0x3e8000005b5b0820 */ /* 0x000fe20000400000 */
[----:B------:R-:W-:Y:S01]  /*3870*/  MOV R83, R31 ;  /* 0x0000001f00537202 */ /* 0x000fe20000000f00 */
[----:B------:R-:W-:Y:S01]  /*3880*/  @!P2 FMUL R19, R19, 16777216 ;  /* 0x4b8000001313a820 */ /* 0x000fe20000400000 */
        /* <DEDUP_REMOVED lines=18> */
[----:B------:R-:W-:Y:S01]  /*39b0*/  LOP3.LUT R47, R4, 0xff800000, RZ, 0xc0, !PT ;  /* 0xff800000042f7812 */ /* 0x000fe200078ec0ff */
[----:B------:R-:W-:Y:S01]  /*39c0*/  @P0 FMUL R29, R29, 0.25 ;  /* 0x3e8000001d1d0820 */ /* 0x000fe20000400000 */
[----:B------:R-:W-:Y:S01]  /*39d0*/  FSEL R4, RZ, -23, P1 ;  /* 0xc1b80000ff047808 */ /* 0x000fe20000800000 */
[----:B------:R-:W-:Y:S01]  /*39e0*/  @P0 FMUL R17, R17, 0.25 ;  /* 0x3e80000011110820 */ /* 0x000fe20000400000 */
[----:B------:R-:W-:Y:S01]  /*39f0*/  MOV R80, R36 ;  /* 0x0000002400507202 */ /* 0x000fe20000000f00 */
[----:B------:R-:W-:Y:S01]  /*3a00*/  @!P2 FMUL R29, R29, 16777216 ;  /* 0x4b8000001d1da820 */ /* 0x000fe20000400000 */
[C---:B------:R-:W-:Y:S01]  /*3a10*/  FSETP.GT.AND P1, PT, |R132|.reuse, 8.50705917302346158658e+37, PT ;  /* 0x7e8000008400780b */ /* 0x040fe20003f24200 */
[----:B0-----:R-:W-:Y:S01]  /*3a20*/  FFMA.FTZ R36, R9, 1.1920928955078125e-07, R4 ;  /* 0x3400000009247823 */ /* 0x001fe20000010004 */
[----:B------:R-:W-:Y:S01]  /*3a30*/  MOV R89, R28 ;  /* 0x0000001c00597202 */ /* 0x000fe20000000f00 */
[----:B------:R-:W0:Y:S01]  /*3a40*/  MUFU.RCP R4, R111 ;  /* 0x0000006f00047308 */ /* 0x000e220000001000 */
[----:B------:R-:W-:Y:S01]  /*3a50*/  @!P2 FMUL R17, R17, 16777216 ;  /* 0x4b8000001111a820 */ /* 0x000fe20000400000 */
[----:B------:R-:W-:Y:S01]  /*3a60*/  FSETP.GEU.AND P3, PT, R132, 1.175494350822287508e-38, PT ;  /* 0x008000008400780b */ /* 0x000fe20003f6e000 */
[----:B------:R-:W-:Y:S01]  /*3a70*/  @!P2 FMUL R31, R31, 16777216 ;  /* 0x4b8000001f1fa820 */ /* 0x000fe20000400000 */
[----:B------:R-:W-:Y:S01]  /*3a80*/  FSETP.GT.AND P0, PT, |R133|, 8.50705917302346158658e+37, PT ;  /* 0x7e8000008500780b */ /* 0x000fe20003f04200 */
[----:B------:R-:W-:Y:S01]  /*3a90*/  @!P2 FMUL R18, R18, 16777216 ;  /* 0x4b8000001212a820 */ /* 0x000fe20000400000 */
[----:B------:R-:W-:Y:S01]  /*3aa0*/  MOV R129, R67 ;  /* 0x0000004300817202 */ /* 0x000fe20000000f00 */
[----:B------:R-:W-:Y:S01]  /*3ab0*/  @!P2 FMUL R57, R57, 16777216 ;  /* 0x4b8000003939a820 */ /* 0x000fe20000400000 */
[----:B------:R-:W-:Y:S01]  /*3ac0*/  MOV R100, R53 ;  /* 0x0000003500647202 */ /* 0x000fe20000000f00 */
[----:B------:R-:W-:Y:S01]  /*3ad0*/  @!P2 FMUL R59, R59, 16777216 ;  /* 0x4b8000003b3ba820 */ /* 0x000fe20000400000 */
[----:B------:R-:W-:Y:S01]  /*3ae0*/  MOV R67, R21 ;  /* 0x0000001500437202 */ /* 0x000fe20000000f00 */
[----:B------:R-:W-:Y:S01]  /*3af0*/  @!P2 FMUL R73, R73, 16777216 ;  /* 0x4b8000004949a820 */ /* 0x000fe20000400000 */
[----:B------:R-:W-:Y:S01]  /*3b00*/  MOV R53, R13 ;  /* 0x0000000d00357202 */ /* 0x000fe20000000f00 */
[----:B------:R-:W-:Y:S01]  /*3b10*/  @!P2 FMUL R75, R75, 16777216 ;  /* 0x4b8000004b4ba820 */ /* 0x000fe20000400000 */
[----:B------:R-:W-:Y:S01]  /*3b20*/  IADD3 R8, R27, -0x3f3504f3, RZ ;  /* 0xc0cafb0d1b087810 */ /* 0x000fe20007ffe0ff */
[----:B------:R-:W-:Y:S01]  /*3b30*/  @!P2 FMUL R83, R83, 16777216 ;  /* 0x4b8000005353a820 */ /* 0x000fe20000400000 */
[----:B------:R-:W-:Y:S01]  /*3b40*/  MOV R131, R66 ;  /* 0x0000004200837202 */ /* 0x000fe20000000f00 */
[----:B------:R-:W-:Y:S01]  /*3b50*/  @!P2 FMUL R85, R85, 16777216 ;  /* 0x4b8000005555a820 */ /* 0x000fe20000400000 */
[----:B------:R-:W-:Y:S01]  /*3b60*/  MOV R127, R62 ;  /* 0x0000003e007f7202 */ /* 0x000fe20000000f00 */
[----:B------:R-:W-:Y:S01]  /*3b70*/  @!P2 FMUL R91, R91, 16777216 ;  /* 0x4b8000005b5ba820 */ /* 0x000fe20000400000 */
[----:B------:R-:W-:Y:S01]  /*3b80*/  MOV R123, R58 ;  /* 0x0000003a007b7202 */ /* 0x000fe20000000f00 */
[----:B------:R-:W-:Y:S01]  /*3b90*/  @!P2 FMUL R93, R93, 16777216 ;  /* 0x4b8000005d5da820 */ /* 0x000fe20000400000 */
[C---:B------:R-:W-:Y:S01]  /*3ba0*/  FSETP.GEU.AND P2, PT, |R132|.reuse, 1.175494350822287508e-38, PT ;  /* 0x008000008400780b */ /* 0x040fe20003f4e200 */
[----:B------:R-:W-:Y:S01]  /*3bb0*/  FMUL R28, R132, 8388608 ;  /* 0x4b000000841c7820 */ /* 0x000fe20000400000 */
[----:B------:R-:W-:Y:S01]  /*3bc0*/  MOV R119, R54 ;  /* 0x0000003600777202 */ /* 0x000fe20000000f00 */
[----:B------:R-:W-:Y:S01]  /*3bd0*/  @P1 FMUL R41, R41, 0.25 ;  /* 0x3e80000029291820 */ /* 0x000fe20000400000 */
[----:B------:R-:W-:Y:S01]  /*3be0*/  MOV R115, R50 ;  /* 0x0000003200737202 */ /* 0x000fe20000000f00 */
[----:B------:R-:W-:Y:S01]  /*3bf0*/  @P1 FMUL R37, R37, 0.25 ;  /* 0x3e80000025251820 */ /* 0x000fe20000400000 */
[----:B------:R-:W-:Y:S01]  /*3c00*/  FSEL R28, R28, R132, !P3 ;  /* 0x000000841c1c7208 */ /* 0x000fe20005800000 */
        /* <DEDUP_REMOVED lines=19> */
[----:B------:R-:W-:Y:S01]  /*3d40*/  IADD3 R10, R28, -0x3f3504f3, RZ ;  /* 0xc0cafb0d1c0a7810 */ /* 0x000fe20007ffe0ff */
[----:B------:R-:W-:Y:S01]  /*3d50*/  @P1 FMUL R81, R81, 0.25 ;  /* 0x3e80000051511820 */ /* 0x000fe20000400000 */
[----:B------:R-:W-:Y:S01]  /*3d60*/  I2F R8, R44 ;  /* 0x0000002c00087306 */ /* 0x000fe20000201400 */
[----:B------:R-:W-:Y:S01]  /*3d70*/  @P1 FMUL R87, R87, 0.25 ;  /* 0x3e80000057571820 */ /* 0x000fe20000400000 */
[----:B------:R-:W-:Y:S01]  /*3d80*/  LOP3.LUT R43, R10, 0xff800000, RZ, 0xc0, !PT ;  /* 0xff8000000a2b7812 */ /* 0x000fe200078ec0ff */
[----:B------:R-:W-:Y:S01]  /*3d90*/  @P1 FMUL R89, R89, 0.25 ;  /* 0x3e80000059591820 */ /* 0x000fe20000400000 */
[----:B------:R-:W-:Y:S01]  /*3da0*/  SHF.L.U32 R10, R3, 0xb, RZ ;  /* 0x0000000b030a7819 */ /* 0x000fe200000006ff */
[----:B------:R-:W-:Y:S01]  /*3db0*/  @!P2 FMUL R132, R132, 16777216 ;  /* 0x4b8000008484a820 */ /* 0x000fe20000400000 */
[----:B------:R-:W-:Y:S01]  /*3dc0*/  MOV R98, R48 ;  /* 0x0000003000627202 */ /* 0x000fe20000000f00 */
[----:B------:R-:W-:Y:S01]  /*3dd0*/  @P1 FMUL R95, R95, 0.25 ;  /* 0x3e8000005f5f1820 */ /* 0x000fe20000400000 */
[----:B------:R-:W-:Y:S01]  /*3de0*/  MOV R102, R52 ;  /* 0x0000003400667202 */ /* 0x000fe20000000f00 */
[----:B------:R-:W-:Y:S01]  /*3df0*/  @P1 FMUL R97, R97, 0.25 ;  /* 0x3e80000061611820 */ /* 0x000fe20000400000 */
[----:B------:R-:W-:Y:S01]  /*3e00*/  FSETP.GT.AND P1, PT, |R134|, 8.50705917302346158658e+37, PT ;  /* 0x7e8000008600780b */ /* 0x000fe20003f24200 */
[----:B0-----:R-:W-:Y:S01]  /*3e10*/  FMUL R30, R4, R19 ;  /* 0x00000013041e7220 */ /* 0x001fe20000400000 */
[----:B------:R-:W-:Y:S01]  /*3e20*/  LOP3.LUT R23, R10, 0x3000, RZ, 0xc0, !PT ;  /* 0x000030000a177812 */ /* 0x000fe200078ec0ff */
[----:B------:R-:W-:Y:S01]  /*3e30*/  FMUL R34, R4, R35 ;  /* 0x0000002304227220 */ /* 0x000fe20000400000 */
[----:B------:R-:W-:Y:S01]  /*3e40*/  LOP3.LUT R24, R24, R15, RZ, 0x3c, !PT ;  /* 0x0000000f18187212 */ /* 0x000fe200078e3cff */
[C---:B------:R-:W-:Y:S01]  /*3e50*/  FMUL R35, R4.reuse, R55 ;  /* 0x0000003704237220 */ /* 0x040fe20000400000 */
[----:B------:R0:W-:Y:S01]  /*3e60*/  I2F R11, R43 ;  /* 0x0000002b000b7306 */ /* 0x0001e20000201400 */
[C---:B------:R-:W-:Y:S01]  /*3e70*/  FMUL R19, R4.reuse, R57 ;  /* 0x0000003904137220 */ /* 0x040fe20000400000 */
[----:B------:R-:W-:Y:S01]  /*3e80*/  MOV R92, R45 ;  /* 0x0000002d005c7202 */ /* 0x000fe20000000f00 */
[C---:B------:R-:W-:Y:S01]  /*3e90*/  FMUL R54, R4.reuse, R59 ;  /* 0x0000003b04367220 */ /* 0x040fe20000400000 */
[----:B------:R-:W-:Y:S01]  /*3ea0*/  FSEL R6, RZ, -23, P3 ;  /* 0xc1b80000ff067808 */ /* 0x000fe20001800000 */
[C---:B------:R-:W-:Y:S01]  /*3eb0*/  FMUL R26, R4.reuse, R17 ;  /* 0x00000011041a7220 */ /* 0x040fe20000400000 */
[----:B------:R-:W-:Y:S01]  /*3ec0*/  FSEL R7, RZ, -23, P4 ;  /* 0xc1b80000ff077808 */ /* 0x000fe20002000000 */
[C---:B------:R-:W-:Y:S01]  /*3ed0*/  FMUL R29, R4.reuse, R29 ;  /* 0x0000001d041d7220 */ /* 0x040fe20000400000 */
[----:B------:R1:W-:Y:S01]  /*3ee0*/  I2F R10, R47 ;  /* 0x0000002f000a7306 */ /* 0x0003e20000201400 */
[----:B------:R-:W-:Y:S01]  /*3ef0*/  FMUL R31, R4, R31 ;  /* 0x0000001f041f7220 */ /* 0x000fe20000400000 */
[----:B------:R-:W-:Y:S01]  /*3f00*/  LEA R23, R76, R23, 0x4 ;  /* 0x000000174c177211 */ /* 0x000fe200078e20ff */
[----:B------:R-:W-:Y:S01]  /*3f10*/  FMUL R33, R4, R33 ;  /* 0x0000002104217220 */ /* 0x000fe20000400000 */
[----:B0-----:R-:W-:Y:S01]  /*3f20*/  IADD3 R43, R28, -R43, RZ ;  /* 0x8000002b1c2b7210 */ /* 0x001fe20007ffe0ff */
[C---:B------:R-:W-:Y:S01]  /*3f30*/  FMUL R40, R4.reuse, R18 ;  /* 0x0000001204287220 */ /* 0x040fe20000400000 */
[----:B------:R-:W-:Y:S01]  /*3f40*/  IADD3 R44, R27, -R44, RZ ;  /* 0x8000002c1b2c7210 */ /* 0x000fe20007ffe0ff */
[C---:B------:R-:W-:Y:S01]  /*3f50*/  FMUL R55, R4.reuse, R73 ;  /* 0x0000004904377220 */ /* 0x040fe20000400000 */
[----:B------:R-:W-:Y:S01]  /*3f60*/  F2FP.BF16.PACK_AB R19, R19, R54 ;  /* 0x000000361313723e */ /* 0x000fe200000010ff */
[----:B------:R-:W-:Y:S01]  /*3f70*/  FMUL R56, R4, R75 ;  /* 0x0000004b04387220 */ /* 0x000fe20000400000 */
[----:B-1----:R-:W-:Y:S01]  /*3f80*/  IADD3 R47, R32, -R47, RZ ;  /* 0x8000002f202f7210 */ /* 0x002fe20007ffe0ff */
[----:B------:R-:W-:Y:S01]  /*3f90*/  FMUL R57, R4, R83 ;  /* 0x0000005304397220 */ /* 0x000fe20000400000 */
[----:B------:R-:W-:Y:S01]  /*3fa0*/  ISETP.GE.U32.AND P3, PT, R32, 0x7f800000, PT ;  /* 0x7f8000002000780c */ /* 0x000fe20003f66070 */
[C---:B------:R-:W-:Y:S01]  /*3fb0*/  FMUL R58, R4.reuse, R85 ;  /* 0x00000055043a7220 */ /* 0x040fe20000400000 */
[----:B------:R-:W-:Y:S01]  /*3fc0*/  MOV R169, c[0x0][0x1c8] ;  /* 0x0000720000a97a02 */ /* 0x000fe20000000f00 */
[C---:B------:R-:W-:Y:S01]  /*3fd0*/  FMUL R59, R4.reuse, R91 ;  /* 0x0000005b043b7220 */ /* 0x040fe20000400000 */
[----:B------:R-:W-:Y:S01]  /*3fe0*/  FSETP.NEU.AND P4, PT, R25, RZ, PT ;  /* 0x000000ff1900720b */ /* 0x000fe20003f8d000 */
[----:B------:R-:W-:Y:S01]  /*3ff0*/  FMUL R62, R4, R93 ;  /* 0x0000005d043e7220 */ /* 0x000fe20000400000 */
[----:B------:R-:W-:Y:S01]  /*4000*/  LEA R143, R169, -R169, 0x6 ;  /* 0x800000a9a98f7211 */ /* 0x000fe200078e30ff */
[----:B------:R-:W-:Y:S01]  /*4010*/  @!P2 FMUL R41, R41, 16777216 ;  /* 0x4b8000002929a820 */ /* 0x000fe20000400000 */
[----:B------:R-:W0:Y:S01]  /*4020*/  MUFU.RCP R4, R132 ;  /* 0x0000008400047308 */ /* 0x000e220000001000 */
[----:B------:R-:W-:Y:S01]  /*4030*/  @!P2 FMUL R37, R37, 16777216 ;  /* 0x4b8000002525a820 */ /* 0x000fe20000400000 */
[----:B------:R-:W-:Y:S01]  /*4040*/  LOP3.LUT R22, R22, 0x38, RZ, 0xc0, !PT ;  /* 0x0000003816167812 */ /* 0x000fe200078ec0ff */
[----:B------:R-:W-:Y:S01]  /*4050*/  @!P2 FMUL R49, R49, 16777216 ;  /* 0x4b8000003131a820 */ /* 0x000fe20000400000 */
[----:B------:R-:W-:Y:S01]  /*4060*/  LOP3.LUT R77, R77, 0x1f8, RZ, 0xc0, !PT ;  /* 0x000001f84d4d7812 */ /* 0x000fe200078ec0ff */
[----:B------:R-:W-:-:S02]  /*4070*/  @!P2 FMUL R51, R51, 16777216 ;  /* 0x4b8000003333a820 */ /* 0x000fc40000400000 */
[----:B------:R-:W-:Y:S02]  /*4080*/  @!P2 FMUL R53, R53, 16777216 ;  /* 0x4b8000003535a820 */ /* 0x000fe40000400000 */
[----:B------:R-:W-:Y:S02]  /*4090*/  @!P2 FMUL R61, R61, 16777216 ;  /* 0x4b8000003d3da820 */ /* 0x000fe40000400000 */
[----:B------:R-:W-:Y:S02]  /*40a0*/  @!P2 FMUL R63, R63, 16777216 ;  /* 0x4b8000003f3fa820 */ /* 0x000fe40000400000 */
[----:B------:R-:W-:Y:S02]  /*40b0*/  @!P2 FMUL R16, R16, 16777216 ;  /* 0x4b8000001010a820 */ /* 0x000fe40000400000 */
[----:B------:R-:W-:Y:S02]  /*40c0*/  @!P2 FMUL R67, R67, 16777216 ;  /* 0x4b8000004343a820 */ /* 0x000fe40000400000 */
[----:B------:R-:W-:-:S02]  /*40d0*/  @!P2 FMUL R71, R71, 16777216 ;  /* 0x4b8000004747a820 */ /* 0x000fc40000400000 */
[----:B------:R-:W-:Y:S02]  /*40e0*/  @!P2 FMUL R79, R79, 16777216 ;  /* 0x4b8000004f4fa820 */ /* 0x000fe40000400000 */
[----:B------:R-:W-:Y:S02]  /*40f0*/  @!P2 FMUL R81, R81, 16777216 ;  /* 0x4b8000005151a820 */ /* 0x000fe40000400000 */
[----:B------:R-:W-:Y:S02]  /*4100*/  @!P2 FMUL R87, R87, 16777216 ;  /* 0x4b8000005757a820 */ /* 0x000fe40000400000 */
[----:B------:R-:W-:Y:S02]  /*4110*/  @!P2 FMUL R89, R89, 16777216 ;  /* 0x4b8000005959a820 */ /* 0x000fe40000400000 */
[----:B------:R-:W-:Y:S02]  /*4120*/  @!P2 FMUL R95, R95, 16777216 ;  /* 0x4b8000005f5fa820 */ /* 0x000fe40000400000 */
[----:B------:R-:W-:Y:S01]  /*4130*/  @!P2 FMUL R97, R97, 16777216 ;  /* 0x4b8000006161a820 */ /* 0x000fe20000400000 */
[----:B------:R-:W-:Y:S01]  /*4140*/  FSETP.GEU.AND P2, PT, |R133|, 1.175494350822287508e-38, PT ;  /* 0x008000008500780b */ /* 0x000fe20003f4e200 */
[----:B------:R-:W-:-:S02]  /*4150*/  @P0 FMUL R99, R99, 0.25 ;  /* 0x3e80000063630820 */ /* 0x000fc40000400000 */
[----:B------:R-:W-:Y:S02]  /*4160*/  @P0 FMUL R101, R101, 0.25 ;  /* 0x3e80000065650820 */ /* 0x000fe40000400000 */
[----:B------:R-:W-:Y:S02]  /*4170*/  @P0 FMUL R103, R103, 0.25 ;  /* 0x3e80000067670820 */ /* 0x000fe40000400000 */
[----:B------:R-:W-:Y:S02]  /*4180*/  @P0 FMUL R105, R105, 0.25 ;  /* 0x3e80000069690820 */ /* 0x000fe40000400000 */
[----:B------:R-:W-:Y:S02]  /*4190*/  @P0 FMUL R107, R107, 0.25 ;  /* 0x3e8000006b6b0820 */ /* 0x000fe40000400000 */
[----:B------:R-:W-:Y:S02]  /*41a0*/  @P0 FMUL R109, R109, 0.25 ;  /* 0x3e8000006d6d0820 */ /* 0x000fe40000400000 */
        /* <DEDUP_REMOVED lines=10> */
[----:B------:R-:W-:Y:S01]  /*4250*/  @P0 FMUL R131, R131, 0.25 ;  /* 0x3e80000083830820 */ /* 0x000fe20000400000 */
[----:B------:R-:W-:Y:S01]  /*4260*/  FSETP.GEU.AND P0, PT, |R134|, 1.175494350822287508e-38, PT ;  /* 0x008000008600780b */ /* 0x000fe20003f0e200 */
[----:B------:R-:W-:Y:S02]  /*4270*/  IMAD R13, R2, c[0x0][0x1c4], RZ ;  /* 0x00007100020d7a24 */ /* 0x000fe400078e02ff */
[----:B------:R-:W-:-:S02]  /*4280*/  @P1 FMUL R134, R134, 0.25 ;  /* 0x3e80000086861820 */ /* 0x000fc40000400000 */
[----:B------:R-:W-:Y:S01]  /*4290*/  @!P2 FMUL R133, R133, 16777216 ;  /* 0x4b8000008585a820 */ /* 0x000fe20000400000 */
[C---:B------:R-:W-:Y:S01]  /*42a0*/  SHF.L.U32 R21, R13.reuse, 0x1, RZ ;  /* 0x000000010d157819 */ /* 0x040fe200000006ff */
[----:B------:R-:W-:-:S03]  /*42b0*/  IMAD.HI R13, R13, 0x2, RZ ;  /* 0x000000020d0d7827 */ /* 0x000fc600078e02ff */
[----:B------:R-:W-:Y:S01]  /*42c0*/  IADD3 R20, P5, P6, R21, c[0x0][0x178], R20 ;  /* 0x00005e0015147a10 */ /* 0x000fe20007ebe014 */
[C---:B0-----:R-:W-:Y:S02]  /*42d0*/  FMUL R48, R4.reuse, R49 ;  /* 0x0000003104307220 */ /* 0x041fe40000400000 */
[----:B------:R-:W-:Y:S01]  /*42e0*/  FMUL R50, R4, R53 ;  /* 0x0000003504327220 */ /* 0x000fe20000400000 */
[----:B------:R-:W-:Y:S01]  /*42f0*/  IADD3.X R21, R13, c[0x0][0x17c], R12, P5, P6 ;  /* 0x00005f000d157a10 */ /* 0x000fe20002fec40c */
[----:B------:R-:W-:Y:S01]  /*4300*/  @!P0 FMUL R134, R134, 16777216 ;  /* 0x4b80000086868820 */ /* 0x000fe20000400000 */
[----:B------:R-:W-:Y:S01]  /*4310*/  ISETP.GE.U32.AND P5, PT, R28, 0x7f800000, PT ;  /* 0x7f8000001c00780c */ /* 0x000fe20003fa6070 */
[C---:B------:R-:W-:Y:S02]  /*4320*/  FMUL R42, R4.reuse, R37 ;  /* 0x00000025042a7220 */ /* 0x040fe40000400000 */
[C---:B------:R-:W-:Y:S02]  /*4330*/  FMUL R49, R4.reuse, R51 ;  /* 0x0000003304317220 */ /* 0x040fe40000400000 */
[----:B------:R-:W-:-:S02]  /*4340*/  FMUL R53, R4, R16 ;  /* 0x0000001004357220 */ /* 0x000fc40000400000 */
[----:B------:R-:W-:Y:S01]  /*4350*/  FMUL R41, R4, R41 ;  /* 0x0000002904297220 */ /* 0x000fe20000400000 */
[----:B------:R-:W-:Y:S01]  /*4360*/  F2FP.BF16.PACK_AB R54, R48, R49 ;  /* 0x000000313036723e */ /* 0x000fe200000010ff */
[C---:B------:R-:W-:Y:S02]  /*4370*/  FMUL R51, R4.reuse, R61 ;  /* 0x0000003d04337220 */ /* 0x040fe40000400000 */
[C---:B------:R-:W-:Y:S02]  /*4380*/  FMUL R52, R4.reuse, R63 ;  /* 0x0000003f04347220 */ /* 0x040fe40000400000 */
[C---:B------:R-:W-:Y:S02]  /*4390*/  FMUL R15, R4.reuse, R67 ;  /* 0x00000043040f7220 */ /* 0x040fe40000400000 */
[----:B------:R-:W-:Y:S01]  /*43a0*/  FMUL R18, R4, R71 ;  /* 0x0000004704127220 */ /* 0x000fe20000400000 */
[----:B------:R-:W-:Y:S01]  /*43b0*/  F2FP.BF16.PACK_AB R52, R52, R53 ;  /* 0x000000353434723e */ /* 0x000fe200000010ff */
[----:B------:R-:W-:Y:S01]  /*43c0*/  FMUL R17, R4, R79 ;  /* 0x0000004f04117220 */ /* 0x000fe20000400000 */
[----:B------:R-:W-:Y:S01]  /*43d0*/  F2FP.BF16.PACK_AB R53, R50, R51 ;  /* 0x000000333235723e */ /* 0x000fe200000010ff */
[C---:B------:R-:W-:Y:S01]  /*43e0*/  FMUL R38, R4.reuse, R81 ;  /* 0x0000005104267220 */ /* 0x040fe20000400000 */
[----:B------:R-:W-:Y:S01]  /*43f0*/  F2FP.BF16.PACK_AB R15, R15, R18 ;  /* 0x000000120f0f723e */ /* 0x000fe200000010ff */
[C---:B------:R-:W-:Y:S01]  /*4400*/  FMUL R13, R4.reuse, R87 ;  /* 0x00000057040d7220 */ /* 0x040fe20000400000 */
[----:B------:R-:W-:Y:S01]  /*4410*/  F2FP.BF16.PACK_AB R18, R55, R56 ;  /* 0x000000383712723e */ /* 0x000fe200000010ff */
[C---:B------:R-:W-:Y:S01]  /*4420*/  FMUL R16, R4.reuse, R89 ;  /* 0x0000005904107220 */ /* 0x040fe20000400000 */
[----:B------:R-:W-:Y:S01]  /*4430*/  F2FP.BF16.PACK_AB R56, R35, R40 ;  /* 0x000000282338723e */ /* 0x000fe200000010ff */
[C---:B------:R-:W-:Y:S01]  /*4440*/  FMUL R12, R4.reuse, R95 ;  /* 0x0000005f040c7220 */ /* 0x040fe20000400000 */
[----:B------:R-:W-:Y:S01]  /*4450*/  F2FP.BF16.PACK_AB R55, R41, R42 ;  /* 0x0000002a2937723e */ /* 0x000fe200000010ff */
[----:B------:R-:W-:Y:S01]  /*4460*/  FMUL R37, R4, R97 ;  /* 0x0000006104257220 */ /* 0x000fe20000400000 */
[----:B------:R-:W-:Y:S01]  /*4470*/  F2FP.BF16.PACK_AB R13, R13, R16 ;  /* 0x000000100d0d723e */ /* 0x000fe200000010ff */
[----:B------:R-:W-:Y:S01]  /*4480*/  FFMA.FTZ R39, R8, 1.1920928955078125e-07, R5 ;  /* 0x3400000008277823 */ /* 0x000fe20000010005 */
[----:B------:R-:W0:Y:S01]  /*4490*/  MUFU.RCP R4, R133 ;  /* 0x0000008500047308 */ /* 0x000e220000001000 */
[----:B------:R-:W-:Y:S01]  /*44a0*/  @P1 FMUL R88, R88, 0.25 ;  /* 0x3e80000058581820 */ /* 0x000fe20000400000 */
[----:B------:R-:W-:Y:S01]  /*44b0*/  IADD3 R16, R25, -R14, RZ ;  /* 0x8000000e19107210 */ /* 0x000fe20007ffe0ff */
[----:B------:R-:W-:Y:S01]  /*44c0*/  @P1 FMUL R65, R65, 0.25 ;  /* 0x3e80000041411820 */ /* 0x000fe20000400000 */
[----:B------:R-:W-:Y:S01]  /*44d0*/  F2FP.BF16.PACK_AB R12, R12, R37 ;  /* 0x000000250c0c723e */ /* 0x000fe200000010ff */
[----:B------:R-:W-:Y:S01]  /*44e0*/  @P1 FMUL R64, R64, 0.25 ;  /* 0x3e80000040401820 */ /* 0x000fe20000400000 */
[----:B------:R-:W-:Y:S01]  /*44f0*/  F2FP.BF16.PACK_AB R14, R17, R38 ;  /* 0x00000026110e723e */ /* 0x000fe200000010ff */
[----:B------:R-:W-:Y:S01]  /*4500*/  @P1 FMUL R100, R100, 0.25 ;  /* 0x3e80000064641820 */ /* 0x000fe20000400000 */
[----:B------:R-:W1:Y:S01]  /*4510*/  MUFU.RCP R5, R134 ;  /* 0x0000008600057308 */ /* 0x000e620000001000 */
[----:B------:R-:W-:Y:S01]  /*4520*/  @P1 FMUL R102, R102, 0.25 ;  /* 0x3e80000066661820 */ /* 0x000fe20000400000 */
[----:B------:R-:W-:Y:S01]  /*4530*/  F2FP.BF16.PACK_AB R17, R57, R58 ;  /* 0x0000003a3911723e */ /* 0x000fe200000010ff */
[----:B------:R-:W-:Y:S01]  /*4540*/  @P1 FMUL R104, R104, 0.25 ;  /* 0x3e80000068681820 */ /* 0x000fe20000400000 */
[----:B------:R-:W-:Y:S01]  /*4550*/  STS.128 [R24+0x800], R12 ;  /* 0x0008000c18007388 */ /* 0x000fe20000000c00 */
[----:B------:R-:W-:Y:S01]  /*4560*/  @P1 FMUL R106, R106, 0.25 ;  /* 0x3e8000006a6a1820 */ /* 0x000fe20000400000 */
[----:B------:R-:W-:Y:S01]  /*4570*/  F2FP.BF16.PACK_AB R57, R33, R34 ;  /* 0x000000222139723e */ /* 0x000fe200000010ff */
[----:B------:R-:W-:Y:S01]  /*4580*/  @P1 FMUL R108, R108, 0.25 ;  /* 0x3e8000006c6c1820 */ /* 0x000fe20000400000 */
[----:B------:R-:W-:Y:S01]  /*4590*/  F2FP.BF16.PACK_AB R58, R30, R31 ;  /* 0x0000001f1e3a723e */ /* 0x000fe200000010ff */
[----:B------:R-:W-:Y:S01]  /*45a0*/  @P1 FMUL R60, R60, 0.25 ;  /* 0x3e8000003c3c1820 */ /* 0x000fe20000400000 */
[----:B------:R-:W-:Y:S01]  /*45b0*/  SHF.L.U32 R31, R169, 0x2, RZ ;  /* 0x00000002a91f7819 */ /* 0x000fe200000006ff */
[----:B------:R-:W-:Y:S01]  /*45c0*/  @!P2 FMUL R99, R99, 16777216 ;  /* 0x4b8000006363a820 */ /* 0x000fe20000400000 */
[----:B------:R-:W-:Y:S01]  /*45d0*/  LEA R41, R169, -R169, 0x3 ;  /* 0x800000a9a9297211 */ /* 0x000fe200078e18ff */
        /* <DEDUP_REMOVED lines=14> */
[----:B------:R-:W-:Y:S01]  /*46c0*/  @!P2 FMUL R131, R131, 16777216 ;  /* 0x4b8000008383a820 */ /* 0x000fe20000400000 */
[----:B------:R-:W-:Y:S01]  /*46d0*/  FSETP.NEU.AND P2, PT, R27, RZ, PT ;  /* 0x000000ff1b00720b */ /* 0x000fe20003f4d000 */
[----:B------:R-:W-:Y:S02]  /*46e0*/  @P1 FMUL R72, R72, 0.25 ;  /* 0x3e80000048481820 */ /* 0x000fe40000400000 */
[----:B------:R-:W-:Y:S02]  /*46f0*/  @P1 FMUL R80, R80, 0.25 ;  /* 0x3e80000050501820 */ /* 0x000fe40000400000 */
[----:B------:R-:W-:Y:S02]  /*4700*/  @P1 FMUL R84, R84, 0.25 ;  /* 0x3e80000054541820 */ /* 0x000fe40000400000 */
[----:B------:R-:W-:-:S02]  /*4710*/  @!P0 FMUL R88, R88, 16777216 ;  /* 0x4b80000058588820 */ /* 0x000fc40000400000 */
[----:B------:R-:W-:Y:S02]  /*4720*/  @!P0 FMUL R65, R65, 16777216 ;  /* 0x4b80000041418820 */ /* 0x000fe40000400000 */
[----:B------:R-:W-:Y:S02]  /*4730*/  @!P0 FMUL R64, R64, 16777216 ;  /* 0x4b80000040408820 */ /* 0x000fe40000400000 */
[----:B------:R-:W-:Y:S02]  /*4740*/  @P1 FMUL R92, R92, 0.25 ;  /* 0x3e8000005c5c1820 */ /* 0x000fe40000400000 */
[----:B------:R-:W-:Y:S02]  /*4750*/  @P1 FMUL R94, R94, 0.25 ;  /* 0x3e8000005e5e1820 */ /* 0x000fe40000400000 */
[----:B------:R-:W-:Y:S02]  /*4760*/  @P1 FMUL R96, R96, 0.25 ;  /* 0x3e80000060601820 */ /* 0x000fe40000400000 */
[----:B------:R-:W-:Y:S01]  /*4770*/  @P1 FMUL R98, R98, 0.25 ;  /* 0x3e80000062621820 */ /* 0x000fe20000400000 */
[----:B------:R-:W-:Y:S01]  /*4780*/  ISETP.GE.U32.AND P1, PT, R27, 0x7f800000, PT ;  /* 0x7f8000001b00780c */ /* 0x000fe20003f26070 */
[----:B------:R-:W-:-:S02]  /*4790*/  @!P0 FMUL R100, R100, 16777216 ;  /* 0x4b80000064648820 */ /* 0x000fc40000400000 */
[----:B------:R-:W-:Y:S02]  /*47a0*/  @!P0 FMUL R102, R102, 16777216 ;  /* 0x4b80000066668820 */ /* 0x000fe40000400000 */
[----:B------:R-:W-:Y:S02]  /*47b0*/  @!P0 FMUL R104, R104, 16777216 ;  /* 0x4b80000068688820 */ /* 0x000fe40000400000 */
[----:B------:R-:W-:Y:S02]  /*47c0*/  @!P0 FMUL R106, R106, 16777216 ;  /* 0x4b8000006a6a8820 */ /* 0x000fe40000400000 */
[----:B------:R-:W-:Y:S02]  /*47d0*/  @!P0 FMUL R108, R108, 16777216 ;  /* 0x4b8000006c6c8820 */ /* 0x000fe40000400000 */
[----:B------:R-:W-:Y:S02]  /*47e0*/  @!P0 FMUL R60, R60, 16777216 ;  /* 0x4b8000003c3c8820 */ /* 0x000fe40000400000 */
[----:B------:R-:W-:-:S02]  /*47f0*/  FFMA.FTZ R45, R11, 1.1920928955078125e-07, R6 ;  /* 0x340000000b2d7823 */ /* 0x000fc40000010006 */
[----:B------:R-:W-:Y:S02]  /*4800*/  FFMA.FTZ R46, R10, 1.1920928955078125e-07, R7 ;  /* 0x340000000a2e7823 */ /* 0x000fe40000010007 */
[C---:B0-----:R-:W-:Y:S02]  /*4810*/  FMUL R61, R4.reuse, R99 ;  /* 0x00000063043d7220 */ /* 0x041fe40000400000 */
[C---:B------:R-:W-:Y:S02]  /*4820*/  FMUL R66, R4.reuse, R101 ;  /* 0x0000006504427220 */ /* 0x040fe40000400000 */
[C---:B------:R-:W-:Y:S01]  /*4830*/  FMUL R67, R4.reuse, R103 ;  /* 0x0000006704437220 */ /* 0x040fe20000400000 */
[C---:B------:R-:W-:Y:S01]  /*4840*/  LEA R103, R169.reuse, -R169, 0x5 ;  /* 0x800000a9a9677211 */ /* 0x040fe200078e28ff */
[C---:B------:R-:W-:Y:S01]  /*4850*/  FMUL R74, R4.reuse, R105 ;  /* 0x00000069044a7220 */ /* 0x040fe20000400000 */
[----:B------:R-:W-:Y:S01]  /*4860*/  SHF.L.U32 R105, R169, 0x5, RZ ;  /* 0x00000005a9697819 */ /* 0x000fe200000006ff */
[----:B------:R-:W-:-:S02]  /*4870*/  FMUL R73, R4, R107 ;  /* 0x0000006b04497220 */ /* 0x000fc40000400000 */
[C---:B------:R-:W-:Y:S01]  /*4880*/  FMUL R78, R4.reuse, R109 ;  /* 0x0000006d044e7220 */ /* 0x040fe20000400000 */
[----:B------:R-:W-:Y:S01]  /*4890*/  F2FP.BF16.PACK_AB R74, R67, R74 ;  /* 0x0000004a434a723e */ /* 0x000fe200000010ff */
[C---:B------:R-:W-:Y:S02]  /*48a0*/  FMUL R79, R4.reuse, R113 ;  /* 0x00000071044f7220 */ /* 0x040fe40000400000 */
[C---:B------:R-:W-:Y:S01]  /*48b0*/  FMUL R82, R4.reuse, R115 ;  /* 0x0000007304527220 */ /* 0x040fe20000400000 */
[----:B------:R-:W-:Y:S01]  /*48c0*/  F2FP.BF16.PACK_AB R73, R73, R78 ;  /* 0x0000004e4949723e */ /* 0x000fe200000010ff */
[C---:B------:R-:W-:Y:S02]  /*48d0*/  FMUL R11, R4.reuse, R117 ;  /* 0x00000075040b7220 */ /* 0x040fe40000400000 */
[C---:B------:R-:W-:Y:S02]  /*48e0*/  FMUL R86, R4.reuse, R119 ;  /* 0x0000007704567220 */ /* 0x040fe40000400000 */
[----:B------:R-:W-:-:S02]  /*48f0*/  FMUL R10, R4, R121 ;  /* 0x00000079040a7220 */ /* 0x000fc40000400000 */
[C---:B------:R-:W-:Y:S01]  /*4900*/  FMUL R83, R4.reuse, R123 ;  /* 0x0000007b04537220 */ /* 0x040fe20000400000 */
[----:B------:R-:W-:Y:S01]  /*4910*/  F2FP.BF16.PACK_AB R11, R11, R86 ;  /* 0x000000560b0b723e */ /* 0x000fe200000010ff */
[C---:B------:R-:W-:Y:S02]  /*4920*/  FMUL R9, R4.reuse, R125 ;  /* 0x0000007d04097220 */ /* 0x040fe40000400000 */
[----:B------:R-:W-:Y:S01]  /*4930*/  FMUL R90, R4, R127 ;  /* 0x0000007f045a7220 */ /* 0x000fe20000400000 */
[----:B------:R-:W-:Y:S01]  /*4940*/  F2FP.BF16.PACK_AB R10, R10, R83 ;  /* 0x000000530a0a723e */ /* 0x000fe200000010ff */
[C---:B------:R-:W-:Y:S02]  /*4950*/  FMUL R8, R4.reuse, R129 ;  /* 0x0000008104087220 */ /* 0x040fe40000400000 */
[----:B------:R-:W-:Y:S01]  /*4960*/  FMUL R87, R4, R131 ;  /* 0x0000008304577220 */ /* 0x000fe20000400000 */
[----:B------:R-:W-:Y:S01]  /*4970*/  F2FP.BF16.PACK_AB R9, R9, R90 ;  /* 0x0000005a0909723e */ /* 0x000fe200000010ff */
[----:B------:R-:W-:-:S02]  /*4980*/  @!P0 FMUL R72, R72, 16777216 ;  /* 0x4b80000048488820 */ /* 0x000fc40000400000 */
[----:B------:R-:W-:Y:S01]  /*4990*/  @!P0 FMUL R80, R80, 16777216 ;  /* 0x4b80000050508820 */ /* 0x000fe20000400000 */
[----:B------:R-:W-:Y:S01]  /*49a0*/  F2FP.BF16.PACK_AB R8, R8, R87 ;  /* 0x000000570808723e */ /* 0x000fe200000010ff */
[----:B------:R-:W-:Y:S02]  /*49b0*/  @!P0 FMUL R84, R84, 16777216 ;  /* 0x4b80000054548820 */ /* 0x000fe40000400000 */
[C---:B-1----:R-:W-:Y:S02]  /*49c0*/  FMUL R76, R5.reuse, R88 ;  /* 0x00000058054c7220 */ /* 0x042fe40000400000 */
[C---:B------:R-:W-:Y:S01]  /*49d0*/  FMUL R4, R5.reuse, R65 ;  /* 0x0000004105047220 */ /* 0x040fe20000400000 */
[----:B------:R-:W-:Y:S01]  /*49e0*/  STS.128 [R24+0x80], R8 ;  /* 0x0000800818007388 */ /* 0x000fe20000000c00 */
[----:B------:R-:W-:Y:S02]  /*49f0*/  FMUL R89, R5, R64 ;  /* 0x0000004005597220 */ /* 0x000fe40000400000 */
[----:B------:R-:W-:-:S02]  /*4a00*/  @!P0 FMUL R92, R92, 16777216 ;  /* 0x4b8000005c5c8820 */ /* 0x000fc40000400000 */
[----:B------:R-:W-:Y:S01]  /*4a10*/  @!P0 FMUL R94, R94, 16777216 ;  /* 0x4b8000005e5e8820 */ /* 0x000fe20000400000 */
[----:B------:R-:W-:Y:S01]  /*4a20*/  F2FP.BF16.PACK_AB R4, R4, R89 ;  /* 0x000000590404723e */ /* 0x000fe200000010ff */
[----:B------:R-:W-:Y:S02]  /*4a30*/  @!P0 FMUL R96, R96, 16777216 ;  /* 0x4b80000060608820 */ /* 0x000fe40000400000 */
[----:B------:R-:W-:Y:S01]  /*4a40*/  @!P0 FMUL R98, R98, 16777216 ;  /* 0x4b80000062628820 */ /* 0x000fe20000400000 */
[----:B------:R-:W-:Y:S01]  /*4a50*/  ISETP.GE.U32.AND P0, PT, R25, 0x7f800000, PT ;  /* 0x7f8000001900780c */ /* 0x000fe20003f06070 */
[C---:B------:R-:W-:Y:S02]  /*4a60*/  FMUL R7, R5.reuse, R100 ;  /* 0x0000006405077220 */ /* 0x040fe40000400000 */
[C---:B------:R-:W-:Y:S02]  /*4a70*/  FMUL R88, R5.reuse, R102 ;  /* 0x0000006605587220 */ /* 0x040fe40000400000 */
[----:B------:R-:W-:-:S02]  /*4a80*/  FMUL R64, R5, R108 ;  /* 0x0000006c05407220 */ /* 0x000fc40000400000 */
[----:B------:R-:W-:Y:S01]  /*4a90*/  FMUL R85, R5, R60 ;  /* 0x0000003c05557220 */ /* 0x000fe20000400000 */
[----:B------:R-:W-:Y:S01]  /*4aa0*/  F2FP.BF16.PACK_AB R7, R7, R88 ;  /* 0x000000580707723e */ /* 0x000fe200000010ff */
[C---:B------:R-:W-:Y:S01]  /*4ab0*/  FMUL R6, R5.reuse, R104 ;  /* 0x0000006805067220 */ /* 0x040fe20000400000 */
[----:B------:R-:W-:Y:S01]  /*4ac0*/  MOV R60, 0x3dc6b27f ;  /* 0x3dc6b27f003c7802 */ /* 0x000fe20000000f00 */
[C---:B------:R-:W-:Y:S02]  /*4ad0*/  FMUL R65, R5.reuse, R106 ;  /* 0x0000006a05417220 */ /* 0x040fe40000400000 */
[C---:B------:R-:W-:Y:S02]  /*4ae0*/  FMUL R63, R5.reuse, R72 ;  /* 0x00000048053f7220 */ /* 0x040fe40000400000 */
[C---:B------:R-:W-:Y:S01]  /*4af0*/  FMUL R72, R5.reuse, R80 ;  /* 0x0000005005487220 */ /* 0x040fe20000400000 */
[----:B------:R-:W-:Y:S01]  /*4b00*/  F2FP.BF16.PACK_AB R6, R6, R65 ;  /* 0x000000410606723e */ /* 0x000fe200000010ff */
[----:B------:R-:W-:-:S02]  /*4b10*/  FMUL R71, R5, R84 ;  /* 0x0000005405477220 */ /* 0x000fc40000400000 */
[----:B------:R-:W-:Y:S01]  /*4b20*/  FMUL R75, R5, R92 ;  /* 0x0000005c054b7220 */ /* 0x000fe20000400000 */
[----:B------:R-:W-:Y:S01]  /*4b30*/  F2FP.BF16.PACK_AB R87, R63, R72 ;  /* 0x000000483f57723e */ /* 0x000fe200000010ff */
[----:B------:R-:W-:Y:S01]  /*4b40*/  FMUL R80, R5, R94 ;  /* 0x0000005e05507220 */ /* 0x000fe20000400000 */
[----:B------:R-:W-:Y:S01]  /*4b50*/  F2FP.BF16.PACK_AB R86, R71, R76 ;  /* 0x0000004c4756723e */ /* 0x000fe200000010ff */
[----:B------:R-:W-:Y:S01]  /*4b60*/  FMUL R81, R5, R96 ;  /* 0x0000006005517220 */ /* 0x000fe20000400000 */
[----:B------:R-:W-:Y:S01]  /*4b70*/  LOP3.LUT R76, R23, 0x20, RZ, 0x3c, !PT ;  /* 0x00000020174c7812 */ /* 0x000fe200078e3cff */
[----:B------:R-:W-:Y:S01]  /*4b80*/  FMUL R84, R5, R98 ;  /* 0x0000006205547220 */ /* 0x000fe20000400000 */
[----:B------:R-:W-:Y:S01]  /*4b90*/  F2FP.BF16.PACK_AB R5, R64, R85 ;  /* 0x000000554005723e */ /* 0x000fe200000010ff */
[----:B------:R-:W-:Y:S01]  /*4ba0*/  FADD R37, R16, -1 ;  /* 0xbf80000010257421 */ /* 0x000fe20000000000 */
[----:B------:R-:W-:Y:S01]  /*4bb0*/  F2FP.BF16.PACK_AB R16, R59, R62 ;  /* 0x0000003e3b10723e */ /* 0x000fe200000010ff */
[----:B------:R-:W-:Y:S01]  /*4bc0*/  FADD R43, R43, -1 ;  /* 0xbf8000002b2b7421 */ /* 0x000fe20000000000 */
[----:B------:R-:W-:Y:S01]  /*4bd0*/  LOP3.LUT R71, R23, 0x40, RZ, 0x3c, !PT ;  /* 0x0000004017477812 */ /* 0x000fe200078e3cff */
[----:B------:R-:W-:Y:S01]  /*4be0*/  FADD R44, R44, -1 ;  /* 0xbf8000002c2c7421 */ /* 0x000fe20000000000 */
[----:B------:R0:W-:Y:S01]  /*4bf0*/  STS.128 [R24], R4 ;  /* 0x0000000418007388 */ /* 0x0001e20000000c00 */
[----:B------:R-:W-:Y:S01]  /*4c00*/  FFMA.FTZ R38, R37, R60, -0.16845393180847167969 ;  /* 0xbe2c7f3025267423 */ /* 0x000fe2000001003c */
[----:B------:R-:W-:Y:S01]  /*4c10*/  F2FP.BF16.PACK_AB R85, R75, R80 ;  /* 0x000000504b55723e */ /* 0x000fe200000010ff */
[----:B------:R-:W-:Y:S01]  /*4c20*/  FADD R47, R47, -1 ;  /* 0xbf8000002f2f7421 */ /* 0x000fe20000000000 */
[----:B------:R-:W-:Y:S01]  /*4c30*/  STS.128 [R24+0x880], R16 ;  /* 0x0008801018007388 */ /* 0x000fe20000000c00 */
[----:B------:R-:W-:Y:S01]  /*4c40*/  FFMA.FTZ R38, R37, R38, 0.1716887056827545166 ;  /* 0x3e2fcf2a25267423 */ /* 0x000fe20000010026 */
[----:B------:R-:W-:Y:S01]  /*4c50*/  F2FP.BF16.PACK_AB R84, R81, R84 ;  /* 0x000000545154723e */ /* 0x000fe200000010ff */
[----:B------:R-:W-:Y:S01]  /*4c60*/  IMAD R35, R169, 0x6, RZ ;  /* 0x00000006a9237824 */ /* 0x000fe200078e02ff */
[----:B------:R-:W-:Y:S01]  /*4c70*/  BAR.SYNC.DEFER_BLOCKING 0x0 ;  /* 0x0000000000007b1d */ /* 0x000fe20000010000 */
[----:B------:R-:W-:Y:S01]  /*4c80*/  FFMA.FTZ R38, R37, R38, -0.17900948226451873779 ;  /* 0xbe374e4325267423 */ /* 0x000fe20000010026 */
[----:B------:R-:W-:Y:S01]  /*4c90*/  F2FP.BF16.PACK_AB R72, R79, R82 ;  /* 0x000000524f48723e */ /* 0x000fe200000010ff */
[----:B------:R-:W-:Y:S01]  /*4ca0*/  IMAD R33, R169, 0x5, RZ ;  /* 0x00000005a9217824 */ /* 0x000fe200078e02ff */
[----:B------:R-:W-:Y:S01]  /*4cb0*/  F2FP.BF16.PACK_AB R75, R61, R66 ;  /* 0x000000423d4b723e */ /* 0x000fe200000010ff */
[----:B------:R-:W-:Y:S01]  /*4cc0*/  FFMA.FTZ R38, R37, R38, 0.20512372255325317383 ;  /* 0x3e520bf425267423 */ /* 0x000fe20000010026 */
[----:B------:R-:W-:Y:S01]  /*4cd0*/  F2FP.BF16.PACK_AB R59, R26, R29 ;  /* 0x0000001d1a3b723e */ /* 0x000fe200000010ff */
[----:B------:R-:W-:Y:S01]  /*4ce0*/  IMAD R51, R169, 0xc, RZ ;  /* 0x0000000ca9337824 */ /* 0x000fe200078e02ff */
[----:B0-----:R-:W-:Y:S01]  /*4cf0*/  @P3 MOV R7, 0x7f800000 ;  /* 0x7f80000000073802 */ /* 0x001fe20000000f00 */
[-C--:B------:R-:W-:Y:S01]  /*4d00*/  FFMA.FTZ R4, R43, R60.reuse, -0.16845393180847167969 ;  /* 0xbe2c7f302b047423 */ /* 0x080fe2000001003c */
[----:B------:R-:W-:Y:S01]  /*4d10*/  SHF.L.U32 R63, R169, 0x4, RZ ;  /* 0x00000004a93f7819 */ /* 0x000fe200000006ff */
[----:B------:R-:W-:-:S02]  /*4d20*/  FFMA.FTZ R5, R44, R60, -0.16845393180847167969 ;  /* 0xbe2c7f302c057423 */ /* 0x000fc4000001003c */
[----:B------:R-:W-:Y:S02]  /*4d30*/  FFMA.FTZ R6, R47, R60, -0.16845393180847167969 ;  /* 0xbe2c7f302f067423 */ /* 0x000fe4000001003c */
[----:B------:R-:W-:Y:S02]  /*4d40*/  FFMA.FTZ R4, R43, R4, 0.1716887056827545166 ;  /* 0x3e2fcf2a2b047423 */ /* 0x000fe40000010004 */
[C---:B------:R-:W-:Y:S02]  /*4d50*/  FFMA.FTZ R5, R44.reuse, R5, 0.1716887056827545166 ;  /* 0x3e2fcf2a2c057423 */ /* 0x040fe40000010005 */
[----:B------:R-:W-:Y:S02]  /*4d60*/  FFMA.FTZ R6, R47, R6, 0.1716887056827545166 ;  /* 0x3e2fcf2a2f067423 */ /* 0x000fe40000010006 */
[----:B------:R-:W-:Y:S02]  /*4d70*/  FFMA.FTZ R4, R43, R4, -0.17900948226451873779 ;  /* 0xbe374e432b047423 */ /* 0x000fe40000010004 */
[----:B------:R-:W-:Y:S01]  /*4d80*/  FFMA.FTZ R5, R44, R5, -0.17900948226451873779 ;  /* 0xbe374e432c057423 */ /* 0x000fe20000010005 */
[----:B------:R-:W0:Y:S01]  /*4d90*/  LDS.128 R16, [R23] ;  /* 0x0000000017107984 */ /* 0x000e220000000c00 */
[----:B------:R-:W-:-:S02]  /*4da0*/  FFMA.FTZ R6, R47, R6, -0.17900948226451873779 ;  /* 0xbe374e432f067423 */ /* 0x000fc40000010006 */
[----:B------:R-:W-:Y:S01]  /*4db0*/  FFMA.FTZ R4, R43, R4, 0.20512372255325317383 ;  /* 0x3e520bf42b047423 */ /* 0x000fe20000010004 */
[----:B------:R-:W1:Y:S01]  /*4dc0*/  LDS.128 R12, [R76] ;  /* 0x000000004c0c7984 */ /* 0x000e620000000c00 */
[C---:B------:R-:W-:Y:S02]  /*4dd0*/  FFMA.FTZ R5, R44.reuse, R5, 0.20512372255325317383 ;  /* 0x3e520bf42c057423 */ /* 0x040fe40000010005 */
[----:B------:R-:W-:Y:S01]  /*4de0*/  FFMA.FTZ R38, R37, R38, -0.24046532809734344482 ;  /* 0xbe763c8b25267423 */ /* 0x000fe20000010026 */
[----:B------:R-:W2:Y:S01]  /*4df0*/  LDS.128 R8, [R71] ;  /* 0x0000000047087984 */ /* 0x000ea20000000c00 */
[----:B------:R-:W-:Y:S02]  /*4e00*/  FFMA.FTZ R6, R47, R6, 0.20512372255325317383 ;  /* 0x3e520bf42f067423 */ /* 0x000fe40000010006 */
[----:B------:R-:W-:Y:S02]  /*4e10*/  FFMA.FTZ R4, R43, R4, -0.24046532809734344482 ;  /* 0xbe763c8b2b047423 */ /* 0x000fe40000010004 */
[----:B------:R-:W-:-:S02]  /*4e20*/  FFMA.FTZ R5, R44, R5, -0.24046532809734344482 ;  /* 0xbe763c8b2c057423 */ /* 0x000fc40000010005 */
[----:B------:R-:W-:Y:S02]  /*4e30*/  FFMA.FTZ R38, R37, R38, 0.28857114911079406738 ;  /* 0x3e93bf9925267423 */ /* 0x000fe40000010026 */
[----:B------:R-:W-:Y:S02]  /*4e40*/  FFMA.FTZ R6, R47, R6, -0.24046532809734344482 ;  /* 0xbe763c8b2f067423 */ /* 0x000fe40000010006 */
[----:B------:R-:W-:Y:S02]  /*4e50*/  FFMA.FTZ R4, R43, R4, 0.28857114911079406738 ;  /* 0x3e93bf992b047423 */ /* 0x000fe40000010004 */
[----:B------:R-:W-:Y:S02]  /*4e60*/  FFMA.FTZ R5, R44, R5, 0.28857114911079406738 ;  /* 0x3e93bf992c057423 */ /* 0x000fe40000010005 */
[----:B------:R-:W-:Y:S02]  /*4e70*/  FFMA.FTZ R38, R37, R38, -0.36067417263984680176 ;  /* 0xbeb8aa4925267423 */ /* 0x000fe40000010026 */
[----:B------:R-:W-:-:S02]  /*4e80*/  FFMA.FTZ R6, R47, R6, 0.28857114911079406738 ;  /* 0x3e93bf992f067423 */ /* 0x000fc40000010006 */
[----:B------:R-:W-:Y:S02]  /*4e90*/  FFMA.FTZ R4, R43, R4, -0.36067417263984680176 ;  /* 0xbeb8aa492b047423 */ /* 0x000fe40000010004 */
[C---:B------:R-:W-:Y:S02]  /*4ea0*/  FFMA.FTZ R5, R44.reuse, R5, -0.36067417263984680176 ;  /* 0xbeb8aa492c057423 */ /* 0x040fe40000010005 */
[----:B------:R-:W-:Y:S02]  /*4eb0*/  FFMA.FTZ R38, R37, R38, 0.48089820146560668945 ;  /* 0x3ef6384a25267423 */ /* 0x000fe40000010026 */
[----:B------:R-:W-:Y:S02]  /*4ec0*/  FFMA.FTZ R6, R47, R6, -0.36067417263984680176 ;  /* 0xbeb8aa492f067423 */ /* 0x000fe40000010006 */
[----:B------:R-:W-:Y:S02]  /*4ed0*/  FFMA.FTZ R4, R43, R4, 0.48089820146560668945 ;  /* 0x3ef6384a2b047423 */ /* 0x000fe40000010004 */
[----:B------:R-:W-:-:S02]  /*4ee0*/  FFMA.FTZ R5, R44, R5, 0.48089820146560668945 ;  /* 0x3ef6384a2c057423 */ /* 0x000fc40000010005 */
[----:B------:R-:W-:Y:S02]  /*4ef0*/  FFMA.FTZ R38, R37, R38, -0.72134751081466674805 ;  /* 0xbf38aa3b25267423 */ /* 0x000fe40000010026 */
[----:B------:R-:W-:Y:S02]  /*4f00*/  FFMA.FTZ R6, R47, R6, 0.48089820146560668945 ;  /* 0x3ef6384a2f067423 */ /* 0x000fe40000010006 */
[----:B------:R-:W-:Y:S02]  /*4f10*/  FFMA.FTZ R4, R43, R4, -0.72134751081466674805 ;  /* 0xbf38aa3b2b047423 */ /* 0x000fe40000010004 */
[----:B------:R-:W-:Y:S02]  /*4f20*/  FFMA.FTZ R5, R44, R5, -0.72134751081466674805 ;  /* 0xbf38aa3b2c057423 */ /* 0x000fe40000010005 */
[----:B------:R-:W-:Y:S02]  /*4f30*/  FMUL R38, R37, R38 ;  /* 0x0000002625267220 */ /* 0x000fe40000400000 */
[----:B------:R-:W-:-:S02]  /*4f40*/  FFMA.FTZ R6, R47, R6, -0.72134751081466674805 ;  /* 0xbf38aa3b2f067423 */ /* 0x000fc40000010006 */
[----:B------:R-:W-:Y:S02]  /*4f50*/  FMUL R4, R43, R4 ;  /* 0x000000042b047220 */ /* 0x000fe40000400000 */
[C---:B------:R-:W-:Y:S02]  /*4f60*/  FMUL R5, R44.reuse, R5 ;  /* 0x000000052c057220 */ /* 0x040fe40000400000 */
[----:B------:R-:W-:Y:S02]  /*4f70*/  FMUL R38, R37, R38 ;  /* 0x0000002625267220 */ /* 0x000fe40000400000 */
[----:B------:R-:W-:Y:S02]  /*4f80*/  FMUL R6, R47, R6 ;  /* 0x000000062f067220 */ /* 0x000fe40000400000 */
[----:B------:R-:W-:Y:S02]  /*4f90*/  FMUL R4, R43, R4 ;  /* 0x000000042b047220 */ /* 0x000fe40000400000 */
[----:B------:R-:W-:-:S02]  /*4fa0*/  FMUL R5, R44, R5 ;  /* 0x000000052c057220 */ /* 0x000fc40000400000 */
[----:B------:R-:W-:Y:S02]  /*4fb0*/  FFMA.FTZ R37, R37, 1.4426950216293334961, R38 ;  /* 0x3fb8aa3b25257823 */ /* 0x000fe40000010026 */
[----:B------:R-:W-:Y:S02]  /*4fc0*/  FMUL R6, R47, R6 ;  /* 0x000000062f067220 */ /* 0x000fe40000400000 */
[----:B------:R-:W-:Y:S02]  /*4fd0*/  FFMA.FTZ R4, R43, 1.4426950216293334961, R4 ;  /* 0x3fb8aa3b2b047823 */ /* 0x000fe40000010004 */
[----:B------:R-:W-:Y:S01]  /*4fe0*/  FFMA.FTZ R44, R44, 1.4426950216293334961, R5 ;  /* 0x3fb8aa3b2c2c7823 */ /* 0x000fe20000010005 */
[----:B------:R-:W-:Y:S01]  /*4ff0*/  @P5 MOV R5, 0x7f800000 ;  /* 0x7f80000000055802 */ /* 0x000fe20000000f00 */
[----:B------:R-:W-:Y:S02]  /*5000*/  FADD R43, R36, R37 ;  /* 0x00000025242b7221 */ /* 0x000fe40000000000 */
[----:B------:R-:W-:Y:S01]  /*5010*/  FFMA.FTZ R47, R47, 1.4426950216293334961, R6 ;  /* 0x3fb8aa3b2f2f7823 */ /* 0x000fe20000010006 */
[----:B------:R-:W-:Y:S01]  /*5020*/  @P0 MOV R6, 0x7f800000 ;  /* 0x7f80000000060802 */ /* 0x000fe20000000f00 */
[----:B------:R-:W-:Y:S01]  /*5030*/  FADD R37, R45, R4 ;  /* 0x000000042d257221 */ /* 0x000fe20000000000 */
[----:B------:R-:W-:Y:S01]  /*5040*/  @P1 MOV R4, 0x7f800000 ;  /* 0x7f80000000041802 */ /* 0x000fe20000000f00 */
[----:B------:R-:W-:Y:S01]  /*5050*/  FADD R36, R39, R44 ;  /* 0x0000002c27247221 */ /* 0x000fe20000000000 */
[----:B------:R-:W-:Y:S01]  /*5060*/  LOP3.LUT R39, R23, 0x60, RZ, 0x3c, !PT ;  /* 0x0000006017277812 */ /* 0x000fe200078e3cff */
[----:B------:R-:W-:-:S02]  /*5070*/  FADD R38, R46, R47 ;  /* 0x0000002f2e267221 */ /* 0x000fc40000000000 */
[----:B------:R-:W-:Y:S01]  /*5080*/  @P0 FFMA.FTZ R43, R25, R6, +INF ;  /* 0x7f800000192b0423 */ /* 0x000fe20000010006 */
[----:B------:R-:W-:Y:S01]  /*5090*/  SHF.L.U32 R25, R169, 0x1, RZ ;  /* 0x00000001a9197819 */ /* 0x000fe200000006ff */
[----:B------:R-:W-:Y:S01]  /*50a0*/  @P1 FFMA.FTZ R36, R27, R4, +INF ;  /* 0x7f8000001b241423 */ /* 0x000fe20000010004 */
[C---:B------:R-:W-:Y:S01]  /*50b0*/  FSETP.NEU.AND P1, PT, R28.reuse, RZ, PT ;  /* 0x000000ff1c00720b */ /* 0x040fe20003f2d000 */
[----:B------:R-:W-:Y:S01]  /*50c0*/  @P5 FFMA.FTZ R37, R28, R5, +INF ;  /* 0x7f8000001c255423 */ /* 0x000fe20000010005 */
[----:B------:R-:W-:Y:S01]  /*50d0*/  FSEL R43, R43, -INF , P4 ;  /* 0xff8000002b2b7808 */ /* 0x000fe20002000000 */
[C---:B------:R-:W-:Y:S01]  /*50e0*/  @P3 FFMA.FTZ R38, R32.reuse, R7, +INF ;  /* 0x7f80000020263423 */ /* 0x040fe20000010007 */
[-C--:B------:R-:W-:Y:S01]  /*50f0*/  IADD3 R26, P5, R25, R20.reuse, RZ ;  /* 0x00000014191a7210 */ /* 0x080fe20007fbe0ff */
[----:B------:R-:W3:Y:S01]  /*5100*/  LDS.128 R4, [R39] ;  /* 0x0000000027047984 */ /* 0x000ee20000000c00 */
[----:B------:R-:W-:Y:S01]  /*5110*/  IMAD R47, R169, 0xa, RZ ;  /* 0x0000000aa92f7824 */ /* 0x000fe200078e02ff */
[----:B------:R-:W-:Y:S01]  /*5120*/  FSETP.NEU.AND P0, PT, R32, RZ, PT ;  /* 0x000000ff2000720b */ /* 0x000fe20003f0d000 */
[----:B------:R-:W-:Y:S01]  /*5130*/  FFMA R112, R43, 0.69314718246459960938, R112 ;  /* 0x3f3172182b707823 */ /* 0x000fe20000000070 */
[----:B------:R-:W-:Y:S01]  /*5140*/  BAR.SYNC.DEFER_BLOCKING 0x0 ;  /* 0x0000000000007b1d */ /* 0x000fe20000010000 */
[C---:B------:R-:W-:Y:S01]  /*5150*/  LEA R27, R169.reuse, R169, 0x1 ;  /* 0x000000a9a91b7211 */ /* 0x040fe200078e08ff */
[----:B------:R-:W-:Y:S01]  /*5160*/  IMAD R67, R169, 0x12, RZ ;  /* 0x00000012a9437824 */ /* 0x000fe200078e02ff */
[-C--:B------:R-:W-:Y:S01]  /*5170*/  IADD3 R28, P6, R35, R20.reuse, RZ ;  /* 0x00000014231c7210 */ /* 0x080fe20007fde0ff */
        /* <DEDUP_REMOVED lines=8> */
[C---:B------:R-:W-:Y:S01]  /*5200*/  IMAD R93, R169.reuse, 0x1a, RZ ;  /* 0x0000001aa95d7824 */ /* 0x040fe200078e02ff */
[C---:B------:R-:W-:Y:S01]  /*5210*/  SHF.L.U32 R43, R169.reuse, 0x3, RZ ;  /* 0x00000003a92b7819 */ /* 0x040fe200000006ff */
[----:B------:R-:W-:Y:S01]  /*5220*/  IMAD R97, R169, 0x1c, RZ ;  /* 0x0000001ca9617824 */ /* 0x000fe200078e02ff */
[-C--:B------:R-:W-:Y:S01]  /*5230*/  LEA.HI.X.SX32 R35, R35, R21.reuse, 0x1, P6 ;  /* 0x0000001523237211 */ /* 0x080fe200030f0eff */
[----:B------:R-:W-:Y:S01]  /*5240*/  IMAD R101, R169, 0x1e, RZ ;  /* 0x0000001ea9657824 */ /* 0x000fe200078e02ff */
[-C--:B------:R-:W-:Y:S01]  /*5250*/  IADD3 R44, P6, R67, R20.reuse, RZ ;  /* 0x00000014432c7210 */ /* 0x080fe20007fde0ff */
[C---:B------:R-:W-:Y:S01]  /*5260*/  IMAD R109, R169.reuse, 0x22, RZ ;  /* 0x00000022a96d7824 */ /* 0x040fe200078e02ff */
[CC--:B------:R-:W-:Y:S01]  /*5270*/  LEA.HI.X.SX32 R27, R169.reuse, R21.reuse, 0x1, P5 ;  /* 0x00000015a91b7211 */ /* 0x0c0fe200028f0eff */
[----:B------:R-:W-:Y:S01]  /*5280*/  IMAD R65, R169, 0x11, RZ ;  /* 0x00000011a9417824 */ /* 0x000fe200078e02ff */
[----:B------:R-:W-:Y:S01]  /*5290*/  LEA.HI.X.SX32 R45, R45, R21, 0x1, P6 ;  /* 0x000000152d2d7211 */ /* 0x000fe200030f0eff */
[----:B------:R-:W-:Y:S01]  /*52a0*/  IMAD R115, R169, 0x24, RZ ;  /* 0x00000024a9737824 */ /* 0x000fe200078e02ff */
[----:B------:R-:W-:Y:S01]  /*52b0*/  IADD3 R50, P6, R89, R20, RZ ;  /* 0x0000001459327210 */ /* 0x000fe20007fde0ff */
[----:B------:R4:W-:Y:S01]  /*52c0*/  STS.128 [R24], R84 ;  /* 0x0000005418007388 */ /* 0x0009e20000000c00 */
[----:B------:R-:W-:-:S02]  /*52d0*/  IMAD R123, R169, 0x28, RZ ;  /* 0x00000028a97b7824 */ /* 0x000fc400078e02ff */
[----:B------:R-:W-:Y:S01]  /*52e0*/  LEA.HI.X.SX32 R51, R51, R21, 0x1, P6 ;  /* 0x0000001533337211 */ /* 0x000fe200030f0eff */
[----:B------:R-:W-:Y:S01]  /*52f0*/  STS.128 [R24+0x80], R72 ;  /* 0x0000804818007388 */ /* 0x000fe20000000c00 */
[-C--:B------:R-:W-:Y:S01]  /*5300*/  IADD3 R60, P6, R101, R20.reuse, RZ ;  /* 0x00000014653c7210 */ /* 0x080fe20007fde0ff */
[C---:B------:R-:W-:Y:S02]  /*5310*/  IMAD R127, R169.reuse, 0x2a, RZ ;  /* 0x0000002aa97f7824 */ /* 0x040fe400078e02ff */
[----:B------:R5:W-:Y:S01]  /*5320*/  STS.128 [R24+0x800], R52 ;  /* 0x0008003418007388 */ /* 0x000be20000000c00 */
[C---:B------:R-:W-:Y:S02]  /*5330*/  IMAD R119, R169.reuse, 0x26, RZ ;  /* 0x00000026a9777824 */ /* 0x040fe400078e02ff */
[C---:B------:R-:W-:Y:S01]  /*5340*/  IMAD R83, R169.reuse, 0x15, RZ ;  /* 0x00000015a9537824 */ /* 0x040fe200078e02ff */
[----:B------:R0:W-:Y:S01]  /*5350*/  STS.128 [R24+0x880], R56 ;  /* 0x0008803818007388 */ /* 0x0001e20000000c00 */
[----:B------:R-:W-:Y:S01]  /*5360*/  IMAD R135, R169, 0x2e, RZ ;  /* 0x0000002ea9877824 */ /* 0x000fe200078e02ff */
[----:B------:R-:W-:Y:S01]  /*5370*/  IADD3 R66, P5, R127, R20, RZ ;  /* 0x000000147f427210 */ /* 0x000fe20007fbe0ff */
[C---:B------:R-:W-:Y:S01]  /*5380*/  IMAD R139, R169.reuse, 0x30, RZ ;  /* 0x00000030a98b7824 */ /* 0x040fe200078e02ff */
[----:B------:R-:W-:Y:S01]  /*5390*/  BAR.SYNC.DEFER_BLOCKING 0x0 ;  /* 0x0000000000007b1d */ /* 0x000fe20000010000 */
[----:B----4-:R-:W-:-:S02]  /*53a0*/  IMAD R85, R169, 0x16, RZ ;  /* 0x00000016a9557824 */ /* 0x010fc400078e02ff */
[C---:B------:R-:W-:Y:S02]  /*53b0*/  IMAD R79, R169.reuse, 0x13, RZ ;  /* 0x00000013a94f7824 */ /* 0x040fe400078e02ff */
[C---:B------:R-:W-:Y:S02]  /*53c0*/  IMAD R131, R169.reuse, 0x2c, RZ ;  /* 0x0000002ca9837824 */ /* 0x040fe400078e02ff */
[C---:B------:R-:W-:Y:S02]  /*53d0*/  IMAD R87, R169.reuse, 0x17, RZ ;  /* 0x00000017a9577824 */ /* 0x040fe400078e02ff */
[C---:B-----5:R-:W-:Y:S02]  /*53e0*/  IMAD R55, R169.reuse, 0xe, RZ ;  /* 0x0000000ea9377824 */ /* 0x060fe400078e02ff */
[C---:B------:R-:W-:Y:S01]  /*53f0*/  IMAD R53, R169.reuse, 0xd, RZ ;  /* 0x0000000da9357824 */ /* 0x040fe200078e02ff */
[CC--:B0-----:R-:W-:Y:S01]  /*5400*/  LEA R24, P4, R169.reuse, R20.reuse, 0x2 ;  /* 0x00000014a9187211 */ /* 0x0c1fe200078810ff */
        /* <DEDUP_REMOVED lines=9> */
[-C--:B------:R-:W-:Y:S01]  /*54a0*/  LEA.HI.X.SX32 R33, R33, R21.reuse, 0x1, P4 ;  /* 0x0000001521217211 */ /* 0x080fe200020f0eff */
[C---:B------:R-:W-:Y:S01]  /*54b0*/  IMAD R165, R169.reuse, 0x3a, RZ ;  /* 0x0000003aa9a57824 */ /* 0x040fe200078e02ff */
[CC--:B------:R-:W-:Y:S01]  /*54c0*/  LEA R42, P4, R169.reuse, R20.reuse, 0x4 ;  /* 0x00000014a92a7211 */ /* 0x0c0fe200078820ff */
        /* <DEDUP_REMOVED lines=16> */
[C---:B------:R-:W-:Y:S01]  /*55d0*/  IMAD R111, R169.reuse, 0x23, RZ ;  /* 0x00000023a96f7824 */ /* 0x040fe200078e02ff */
[C---:B------:R-:W-:Y:S01]  /*55e0*/  LEA R59, R169.reuse, -R169, 0x4 ;  /* 0x800000a9a93b7211 */ /* 0x040fe200078e20ff */
[C---:B------:R-:W-:Y:S01]  /*55f0*/  IMAD R177, R169.reuse, 0x48, RZ ;  /* 0x00000048a9b17824 */ /* 0x040fe200078e02ff */
[CC--:B------:R-:W-:Y:S01]  /*5600*/  LEA R72, P3, R169.reuse, R20.reuse, 0x5 ;  /* 0x00000014a9487211 */ /* 0x0c0fe200078628ff */
        /* <DEDUP_REMOVED lines=79> */
[----:B------:R-:W-:Y:S01]  /*5b00*/  LEA.HI.X.SX32 R103, R111, R21, 0x1, P5 ;  /* 0x000000156f677211 */ /* 0x000fe200028f0eff */
[----:B------:R0:W-:Y:S01]  /*5b10*/  STG.E.U16 [R20.64], R16 ;  /* 0x0000001014007986 */ /* 0x0001e2000c101504 */
[----:B------:R-:W-:-:S02]  /*5b20*/  IADD3 R104, P6, R177, R20, RZ ;  /* 0x00000014b1687210 */ /* 0x000fc40007fde0ff */
[-C--:B------:R-:W-:Y:S02]  /*5b30*/  IADD3 R106, P3, R179, R20.reuse, RZ ;  /* 0x00000014b36a7210 */ /* 0x080fe40007f7e0ff */
[-C--:B------:R-:W-:Y:S02]  /*5b40*/  IADD3 R108, P4, R181, R20.reuse, RZ ;  /* 0x00000014b56c7210 */ /* 0x080fe40007f9e0ff */
[----:B------:R-:W-:Y:S02]  /*5b50*/  IADD3 R110, P5, R183, R20, RZ ;  /* 0x00000014b76e7210 */ /* 0x000fe40007fbe0ff */
[-C--:B------:R-:W-:Y:S02]  /*5b60*/  LEA.HI.X.SX32 R105, R115, R21.reuse, 0x1, P6 ;  /* 0x0000001573697211 */ /* 0x080fe400030f0eff */
[-C--:B------:R-:W-:Y:S02]  /*5b70*/  LEA.HI.X.SX32 R107, R117, R21.reuse, 0x1, P3 ;  /* 0x00000015756b7211 */ /* 0x080fe400018f0eff */
[----:B------:R-:W-:-:S02]  /*5b80*/  LEA.HI.X.SX32 R109, R119, R21, 0x1, P4 ;  /* 0x00000015776d7211 */ /* 0x000fc400020f0eff */
[-C--:B------:R-:W-:Y:S02]  /*5b90*/  LEA.HI.X.SX32 R111, R121, R21.reuse, 0x1, P5 ;  /* 0x00000015796f7211 */ /* 0x080fe400028f0eff */
[-C--:B------:R-:W-:Y:S02]  /*5ba0*/  IADD3 R114, P6, R185, R20.reuse, RZ ;  /* 0x00000014b9727210 */ /* 0x080fe40007fde0ff */
[-C--:B------:R-:W-:Y:S02]  /*5bb0*/  IADD3 R116, P3, R187, R20.reuse, RZ ;  /* 0x00000014bb747210 */ /* 0x080fe40007f7e0ff */
[-C--:B------:R-:W-:Y:S02]  /*5bc0*/  IADD3 R118, P4, R189, R20.reuse, RZ ;  /* 0x00000014bd767210 */ /* 0x080fe40007f9e0ff */
[----:B------:R-:W-:Y:S02]  /*5bd0*/  IADD3 R120, P5, R191, R20, RZ ;  /* 0x00000014bf787210 */ /* 0x000fe40007fbe0ff */
[----:B------:R-:W-:-:S02]  /*5be0*/  LEA.HI.X.SX32 R115, R123, R21, 0x1, P6 ;  /* 0x000000157b737211 */ /* 0x000fc400030f0eff */
[-C--:B------:R-:W-:Y:S02]  /*5bf0*/  LEA.HI.X.SX32 R117, R125, R21.reuse, 0x1, P3 ;  /* 0x000000157d757211 */ /* 0x080fe400018f0eff */
[-C--:B------:R-:W-:Y:S02]  /*5c00*/  LEA.HI.X.SX32 R119, R127, R21.reuse, 0x1, P4 ;  /* 0x000000157f777211 */ /* 0x080fe400020f0eff */
[----:B------:R-:W-:Y:S02]  /*5c10*/  LEA.HI.X.SX32 R121, R129, R21, 0x1, P5 ;  /* 0x0000001581797211 */ /* 0x000fe400028f0eff */
[-C--:B------:R-:W-:Y:S02]  /*5c20*/  IADD3 R122, P6, R193, R20.reuse, RZ ;  /* 0x00000014c17a7210 */ /* 0x080fe40007fde0ff */
[-C--:B------:R-:W-:Y:S02]  /*5c30*/  IADD3 R124, P3, R195, R20.reuse, RZ ;  /* 0x00000014c37c7210 */ /* 0x080fe40007f7e0ff */
[----:B------:R-:W-:-:S02]  /*5c40*/  IADD3 R126, P4, R197, R20, RZ ;  /* 0x00000014c57e7210 */ /* 0x000fc40007f9e0ff */
[-C--:B------:R-:W-:Y:S02]  /*5c50*/  IADD3 R128, P5, R199, R20.reuse, RZ ;  /* 0x00000014c7807210 */ /* 0x080fe40007fbe0ff */
[-C--:B------:R-:W-:Y:S02]  /*5c60*/  LEA.HI.X.SX32 R123, R131, R21.reuse, 0x1, P6 ;  /* 0x00000015837b7211 */ /* 0x080fe400030f0eff */
[-C--:B------:R-:W-:Y:S02]  /*5c70*/  LEA.HI.X.SX32 R125, R133, R21.reuse, 0x1, P3 ;  /* 0x00000015857d7211 */ /* 0x080fe400018f0eff */
[-C--:B------:R-:W-:Y:S02]  /*5c80*/  LEA.HI.X.SX32 R127, R135, R21.reuse, 0x1, P4 ;  /* 0x00000015877f7211 */ /* 0x080fe400020f0eff */
[----:B------:R-:W-:Y:S02]  /*5c90*/  LEA.HI.X.SX32 R129, R137, R21, 0x1, P5 ;  /* 0x0000001589817211 */ /* 0x000fe400028f0eff */
        /* <DEDUP_REMOVED lines=31> */
[----:B------:R-:W-:Y:S02]  /*5e90*/  LEA.HI.X.SX32 R141, R141, R21, 0x1, P5 ;  /* 0x000000158d8d7211 */ /* 0x000fe400028f0eff */
[----:B0-----:R-:W-:Y:S02]  /*5ea0*/  PRMT R21, R16, 0x7632, R21 ;  /* 0x0000763210157816 */ /* 0x001fe40000000015 */
[----:B------:R-:W-:Y:S02]  /*5eb0*/  LOP3.LUT R113, R3, 0xf0, RZ, 0xc0, !PT ;  /* 0x000000f003717812 */ /* 0x000fe400078ec0ff */
[----:B------:R-:W-:Y:S01]  /*5ec0*/  SHF.R.U32.HI R3, RZ, 0x1, R3 ;  /* 0x00000001ff037819 */ /* 0x000fe20000011603 */
[----:B------:R-:W-:Y:S01]  /*5ed0*/  STG.E.U16 [R26.64], R21 ;  /* 0x000000151a007986 */ /* 0x000fe2000c101504 */
[----:B------:R-:W-:Y:S02]  /*5ee0*/  LEA R22, R113, R22, 0x2 ;  /* 0x0000001671167211 */ /* 0x000fe400078e10ff */
[----:B------:R-:W-:Y:S01]  /*5ef0*/  LOP3.LUT R3, R3, 0x4, RZ, 0xc0, !PT ;  /* 0x0000000403037812 */ /* 0x000fe200078ec0ff */
[----:B-1----:R0:W-:Y:S01]  /*5f00*/  STG.E.U16 [R24.64], R12 ;  /* 0x0000000c18007986 */ /* 0x0021e2000c101504 */
[----:B--2---:R-:W-:-:S02]  /*5f10*/  PRMT R20, R8, 0x7632, R20 ;  /* 0x0000763208147816 */ /* 0x004fc40000000014 */
[----:B------:R-:W-:Y:S02]  /*5f20*/  IADD3 R16, R3, R22, RZ ;  /* 0x0000001603107210 */ /* 0x000fe40007ffe0ff */
[----:B---3--:R-:W-:Y:S02]  /*5f30*/  PRMT R3, R4, 0x7632, R3 ;  /* 0x0000763204037816 */ /* 0x008fe40000000003 */
[----:B------:R-:W-:Y:S02]  /*5f40*/  PRMT R22, R17, 0x7632, R22 ;  /* 0x0000763211167816 */ /* 0x000fe40000000016 */
[----:B------:R-:W-:Y:S02]  /*5f50*/  FSEL R113, R36, -INF , P2 ;  /* 0xff80000024717808 */ /* 0x000fe40001000000 */
[----:B0-----:R-:W-:Y:S02]  /*5f60*/  PRMT R25, R12, 0x7632, R25 ;  /* 0x000076320c197816 */ /* 0x001fe40000000019 */
[----:B------:R-:W-:Y:S01]  /*5f70*/  PRMT R24, R13, 0x7632, R24 ;  /* 0x000076320d187816 */ /* 0x000fe20000000018 */
[----:B------:R-:W-:Y:S01]  /*5f80*/  FFMA R113, R113, 0.69314718246459960938, R70 ;  /* 0x3f31721871717823 */ /* 0x000fe20000000046 */
[----:B------:R-:W-:Y:S01]  /*5f90*/  PRMT R12, R5, 0x7632, R12 ;  /* 0x00007632050c7816 */ /* 0x000fe2000000000c */
[----:B------:R-:W-:Y:S04]  /*5fa0*/  STG.E.U16 [R28.64], R25 ;  /* 0x000000191c007986 */ /* 0x000fe8000c101504 */
[----:B------:R0:W-:Y:S04]  /*5fb0*/  STG.E.U16 [R30.64], R8 ;  /* 0x000000081e007986 */ /* 0x0001e8000c101504 */
[----:B------:R-:W-:Y:S04]  /*5fc0*/  STG.E.U16 [R32.64], R20 ;  /* 0x0000001420007986 */ /* 0x000fe8000c101504 */
[----:B------:R1:W-:Y:S04]  /*5fd0*/  STG.E.U16 [R34.64], R4 ;  /* 0x0000000422007986 */ /* 0x0003e8000c101504 */
[----:B------:R2:W-:Y:S01]  /*5fe0*/  STG.E.U16 [R40.64], R3 ;  /* 0x0000000328007986 */ /* 0x0005e2000c101504 */
[----:B0-----:R-:W-:-:S03]  /*5ff0*/  PRMT R8, R9, 0x7632, R8 ;  /* 0x0000763209087816 */ /* 0x001fc60000000008 */
[----:B------:R0:W-:Y:S04]  /*6000*/  STG.E.U16 [R42.64], R17 ;  /* 0x000000112a007986 */ /* 0x0001e8000c101504 */
[----:B------:R3:W-:Y:S01]  /*6010*/  STG.E.U16 [R44.64], R22 ;  /* 0x000000162c007986 */ /* 0x0007e2000c101504 */
[----:B-1----:R-:W-:-:S03]  /*6020*/  PRMT R4, R14, 0x7632, R4 ;  /* 0x000076320e047816 */ /* 0x002fc60000000004 */
[----:B------:R1:W-:Y:S01]  /*6030*/  STG.E.U16 [R46.64], R13 ;  /* 0x0000000d2e007986 */ /* 0x0003e2000c101504 */
[----:B--2---:R-:W-:Y:S02]  /*6040*/  PRMT R3, R18, 0x7632, R3 ;  /* 0x0000763212037816 */ /* 0x004fe40000000003 */
[----:B------:R-:W-:Y:S01]  /*6050*/  PRMT R40, R6, 0x7632, R40 ;  /* 0x0000763206287816 */ /* 0x000fe20000000028 */
[----:B------:R-:W2:Y:S01]  /*6060*/  LDS.128 R20, [R23] ;  /* 0x0000000017147984 */ /* 0x000ea20000000c00 */
[----:B0-----:R-:W-:-:S03]  /*6070*/  PRMT R42, R19, 0x7632, R42 ;  /* 0x00007632132a7816 */ /* 0x001fc6000000002a */
[----:B------:R0:W-:Y:S01]  /*6080*/  STG.E.U16 [R48.64], R24 ;  /* 0x0000001830007986 */ /* 0x0001e2000c101504 */
[----:B---3--:R-:W-:-:S03]  /*6090*/  PRMT R44, R15, 0x7632, R44 ;  /* 0x000076320f2c7816 */ /* 0x008fc6000000002c */
[----:B------:R-:W3:Y:S01]  /*60a0*/  LDS.128 R24, [R76] ;  /* 0x000000004c187984 */ /* 0x000ee20000000c00 */
[----:B-1----:R-:W-:-:S03]  /*60b0*/  PRMT R46, R11, 0x7632, R46 ;  /* 0x000076320b2e7816 */ /* 0x002fc6000000002e */
[----:B------:R-:W1:Y:S04]  /*60c0*/  LDS.128 R28, [R71] ;  /* 0x00000000471c7984 */ /* 0x000e680000000c00 */
[----:B------:R-:W4:Y:S01]  /*60d0*/  LDS.128 R32, [R39] ;  /* 0x0000000027207984 */ /* 0x000f220000000c00 */
[----:B0-----:R-:W-:-:S03]  /*60e0*/  PRMT R49, R7, 0x7632, R49 ;  /* 0x0000763207317816 */ /* 0x001fc60000000031 */
[----:B------:R-:W-:Y:S04]  /*60f0*/  STG.E.U16 [R50.64], R9 ;  /* 0x0000000932007986 */ /* 0x000fe8000c101504 */
[----:B------:R0:W-:Y:S04]  /*6100*/  STG.E.U16 [R52.64], R8 ;  /* 0x0000000834007986 */ /* 0x0001e8000c101504 */
[----:B------:R5:W-:Y:S04]  /*6110*/  STG.E.U16 [R56.64], R5 ;  /* 0x0000000538007986 */ /* 0x000be8000c101504 */
[----:B------:R3:W-:Y:S04]  /*6120*/  STG.E.U16 [R60.64], R12 ;  /* 0x0000000c3c007986 */ /* 0x0007e8000c101504 */
[----:B------:R-:W-:Y:S01]  /*6130*/  STG.E.U16 [R72.64], R18 ;  /* 0x0000001248007986 */ /* 0x000fe2000c101504 */
[----:B0-----:R-:W-:-:S03]  /*6140*/  PRMT R8, R10, 0x7632, R8 ;  /* 0x000076320a087816 */ /* 0x001fc60000000008 */
[----:B------:R0:W-:Y:S01]  /*6150*/  STG.E.U16 [R62.64], R3 ;  /* 0x000000033e007986 */ /* 0x0001e2000c101504 */
[----:B--2---:R-:W-:Y:S02]  /*6160*/  PRMT R47, R20, 0x7632, R47 ;  /* 0x00007632142f7816 */ /* 0x004fe4000000002f */
[----:B-----5:R-:W-:Y:S01]  /*6170*/  PRMT R5, R23, 0x7632, R5 ;  /* 0x0000763217057816 */ /* 0x020fe20000000005 */
[----:B------:R-:W-:Y:S04]  /*6180*/  STG.E.U16 [R74.64], R14 ;  /* 0x0000000e4a007986 */ /* 0x000fe8000c101504 */
[----:B------:R4:W-:Y:S01]  /*6190*/  STG.E.U16 [R64.64], R4 ;  /* 0x0000000440007986 */ /* 0x0009e2000c101504 */
[----:B---3--:R-:W-:Y:S02]  /*61a0*/  PRMT R51, R24, 0x7632, R51 ;  /* 0x0000763218337816 */ /* 0x008fe40000000033 */
[----:B------:R-:W-:Y:S01]  /*61b0*/  PRMT R60, R25, 0x7632, R60 ;  /* 0x00007632193c7816 */ /* 0x000fe2000000003c */
[----:B------:R2:W-:Y:S01]  /*61c0*/  STG.E.U16 [R58.64], R10 ;  /* 0x0000000a3a007986 */ /* 0x0005e2000c101504 */
[----:B-1----:R-:W-:-:S02]  /*61d0*/  PRMT R53, R28, 0x7632, R53 ;  /* 0x000076321c357816 */ /* 0x002fc40000000035 */
[----:B0-----:R-:W-:Y:S01]  /*61e0*/  PRMT R62, R29, 0x7632, R62 ;  /* 0x000076321d3e7816 */ /* 0x001fe2000000003e */
[----:B------:R0:W-:Y:S01]  /*61f0*/  STG.E.U16 [R66.64], R8 ;  /* 0x0000000842007986 */ /* 0x0001e2000c101504 */
[----:B------:R-:W-:Y:S02]  /*6200*/  PRMT R3, R26, 0x7632, R3 ;  /* 0x000076321a037816 */ /* 0x000fe40000000003 */
[----:B------:R-:W-:Y:S01]  /*6210*/  PRMT R73, R30, 0x7632, R73 ;  /* 0x000076321e497816 */ /* 0x000fe20000000049 */
[----:B------:R1:W-:Y:S01]  /*6220*/  STG.E.U16 [R78.64], R6 ;  /* 0x000000064e007986 */ /* 0x0003e2000c101504 */
[----:B----4-:R-:W-:Y:S02]  /*6230*/  PRMT R64, R33, 0x7632, R64 ;  /* 0x0000763221407816 */ /* 0x010fe40000000040 */
[----:B------:R-:W-:Y:S01]  /*6240*/  PRMT R75, R34, 0x7632, R75 ;  /* 0x00007632224b7816 */ /* 0x000fe2000000004b */
[----:B------:R-:W-:Y:S01]  /*6250*/  STG.E.U16 [R80.64], R40 ;  /* 0x0000002850007986 */ /* 0x000fe2000c101504 */
[----:B--2---:R-:W-:-:S02]  /*6260*/  PRMT R58, R21, 0x7632, R58 ;  /* 0x00007632153a7816 */ /* 0x004fc4000000003a */
[----:B------:R-:W-:Y:S01]  /*6270*/  PRMT R72, R31, 0x7632, R72 ;  /* 0x000076321f487816 */ /* 0x000fe20000000048 */
[----:B------:R-:W-:Y:S01]  /*6280*/  STG.E.U16 [R82.64], R19 ;  /* 0x0000001352007986 */ /* 0x000fe2000c101504 */
[----:B0-----:R-:W-:Y:S02]  /*6290*/  PRMT R66, R22, 0x7632, R66 ;  /* 0x0000763216427816 */ /* 0x001fe40000000042 */
[----:B------:R-:W-:Y:S01]  /*62a0*/  PRMT R71, R35, 0x7632, R71 ;  /* 0x0000763223477816 */ /* 0x000fe20000000047 */
[----:B------:R-:W-:Y:S01]  /*62b0*/  STG.E.U16 [R84.64], R42 ;  /* 0x0000002a54007986 */ /* 0x000fe2000c101504 */
[----:B-1----:R-:W-:Y:S02]  /*62c0*/  PRMT R79, R27, 0x7632, R79 ;  /* 0x000076321b4f7816 */ /* 0x002fe4000000004f */
[----:B------:R-:W-:Y:S01]  /*62d0*/  FSEL R4, R37, -INF , P1 ;  /* 0xff80000025047808 */ /* 0x000fe20000800000 */
[----:B------:R-:W-:Y:S01]  /*62e0*/  STG.E.U16 [R86.64], R15 ;  /* 0x0000000f56007986 */ /* 0x000fe2000c101504 */
[----:B------:R-:W-:-:S03]  /*62f0*/  SHF.L.U32 R6, R2, 0x2, RZ ;  /* 0x0000000202067819 */ /* 0x000fc600000006ff */
[----:B------:R-:W-:Y:S01]  /*6300*/  STG.E.U16 [R88.64], R44 ;  /* 0x0000002c58007986 */ /* 0x000fe2000c101504 */
[----:B------:R-:W-:-:S03]  /*6310*/  FFMA R4, R4, 0.69314718246459960938, R69 ;  /* 0x3f31721804047823 */ /* 0x000fc60000000045 */
[----:B------:R-:W-:Y:S04]  /*6320*/  STG.E.U16 [R90.64], R11 ;  /* 0x0000000b5a007986 */ /* 0x000fe8000c101504 */
[----:B------:R-:W-:Y:S04]  /*6330*/  STG.E.U16 [R92.64], R46 ;  /* 0x0000002e5c007986 */ /* 0x000fe8000c101504 */
[----:B------:R0:W-:Y:S04]  /*6340*/  STG.E.U16 [R96.64], R7 ;  /* 0x0000000760007986 */ /* 0x0001e8000c101504 */
[----:B------:R-:W-:Y:S04]  /*6350*/  STG.E.U16 [R98.64], R49 ;  /* 0x0000003162007986 */ /* 0x000fe8000c101504 */
[----:B------:R1:W-:Y:S04]  /*6360*/  STG.E.U16 [R54.64], R20 ;  /* 0x0000001436007986 */ /* 0x0003e8000c101504 */
[----:B------:R-:W-:Y:S01]  /*6370*/  STG.E.U16 [R94.64], R47 ;  /* 0x0000002f5e007986 */ /* 0x000fe2000c101504 */
[----:B0-----:R-:W-:-:S03]  /*6380*/  IMAD.HI R7, R2, 0x4, RZ ;  /* 0x0000000402077827 */ /* 0x001fc600078e02ff */
[----:B------:R-:W-:Y:S01]  /*6390*/  STG.E.U16 [R100.64], R24 ;  /* 0x0000001864007986 */ /* 0x000fe2000c101504 */
[----:B-1----:R-:W-:-:S03]  /*63a0*/  PRMT R55, R32, 0x7632, R55 ;  /* 0x0000763220377816 */ /* 0x002fc60000000037 */
[----:B------:R-:W-:Y:S04]  /*63b0*/  STG.E.U16 [R102.64], R51 ;  /* 0x0000003366007986 */ /* 0x000fe8000c101504 */
        /* <DEDUP_REMOVED lines=15> */
[----:B------:R0:W-:Y:S04]  /*64b0*/  STG.E.U16 [R136.64], R3 ;  /* 0x0000000388007986 */ /* 0x0001e8000c101504 */
[----:B------:R-:W-:Y:S04]  /*64c0*/  STG.E.U16 [R138.64], R30 ;  /* 0x0000001e8a007986 */ /* 0x000fe8000c101504 */
[----:B------:R-:W-:Y:S04]  /*64d0*/  STG.E.U16 [R146.64], R73 ;  /* 0x0000004992007986 */ /* 0x000fe8000c101504 */
[----:B------:R-:W-:Y:S01]  /*64e0*/  STG.E.U16 [R148.64], R34 ;  /* 0x0000002294007986 */ /* 0x000fe2000c101504 */
[----:B0-----:R-:W-:-:S03]  /*64f0*/  FSEL R3, R38, -INF , P0 ;  /* 0xff80000026037808 */ /* 0x001fc60000000000 */
[----:B------:R-:W-:Y:S04]  /*6500*/  STG.E.U16 [R150.64], R75 ;  /* 0x0000004b96007986 */ /* 0x000fe8000c101504 */
[----:B------:R-:W-:Y:S04]  /*6510*/  STG.E.U16 [R152.64], R23 ;  /* 0x0000001798007986 */ /* 0x000fe8000c101504 */
[----:B------:R0:W-:Y:S04]  /*6520*/  STG.E.U16 [R154.64], R5 ;  /* 0x000000059a007986 */ /* 0x0001e8000c101504 */
[----:B------:R-:W-:Y:S04]  /*6530*/  STG.E.U16 [R156.64], R27 ;  /* 0x0000001b9c007986 */ /* 0x000fe8000c101504 */
[----:B------:R-:W-:Y:S04]  /*6540*/  STG.E.U16 [R158.64], R79 ;  /* 0x0000004f9e007986 */ /* 0x000fe8000c101504 */
[----:B------:R-:W-:Y:S01]  /*6550*/  STG.E.U16 [R160.64], R31 ;  /* 0x0000001fa0007986 */ /* 0x000fe2000c101504 */
[----:B0-----:R-:W-:Y:S01]  /*6560*/  FFMA R5, R3, 0.69314718246459960938, R68 ;  /* 0x3f31721803057823 */ /* 0x001fe20000000044 */
[C---:B------:R-:W-:Y:S01]  /*6570*/  SHF.L.U32 R3, R0.reuse, 0x2, RZ ;  /* 0x0000000200037819 */ /* 0x040fe200000006ff */
[----:B------:R-:W-:Y:S01]  /*6580*/  IMAD.HI R0, R0, 0x4, RZ ;  /* 0x0000000400007827 */ /* 0x000fe200078e02ff */
[----:B------:R-:W-:Y:S02]  /*6590*/  STG.E.U16 [R144.64], R72 ;  /* 0x0000004890007986 */ /* 0x000fe4000c101504 */
[----:B------:R-:W-:-:S02]  /*65a0*/  IADD3 R2, P0, P1, R6, c[0x0][0x180], R3 ;  /* 0x0000600006027a10 */ /* 0x000fc4000791e003 */
[----:B------:R-:W-:Y:S02]  /*65b0*/  STG.E.U16 [R140.64], R35 ;  /* 0x000000238c007986 */ /* 0x000fe4000c101504 */
[----:B------:R-:W-:Y:S02]  /*65c0*/  IADD3.X R3, R7, c[0x0][0x184], R0, P0, P1 ;  /* 0x0000610007037a10 */ /* 0x000fe400007e2400 */
[----:B------:R-:W-:Y:S04]  /*65d0*/  STG.E.U16 [R142.64], R71 ;  /* 0x000000478e007986 */ /* 0x000fe8000c101504 */
[----:B------:R-:W-:Y:S06]  /*65e0*/  BAR.SYNC.DEFER_BLOCKING 0x0 ;  /* 0x0000000000007b1d */ /* 0x000fec0000010000 */
[----:B------:R-:W-:Y:S04]  /*65f0*/  STS.64 [R77], R112 ;  /* 0x000000704d007388 */ /* 0x000fe80000000a00 */
[----:B------:R-:W-:Y:S04]  /*6600*/  STS.64 [R77+0x200], R4 ;  /* 0x000200044d007388 */ /* 0x000fe80000000a00 */
[----:B------:R-:W-:Y:S06]  /*6610*/  BAR.SYNC.DEFER_BLOCKING 0x0 ;  /* 0x0000000000007b1d */ /* 0x000fec0000010000 */
[----:B------:R-:W0:Y:S04]  /*6620*/  LDS R9, [R16] ;  /* 0x0000000010097984 */ /* 0x000e280000000800 */
[----:B0-----:R-:W-:Y:S01]  /*6630*/  STG.E [R2.64], R9 ;  /* 0x0000000902007986 */ /* 0x001fe2000c101904 */
[----:B------:R-:W-:Y:S05]  /*6640*/  EXIT ;  /* 0x000000000000794d */ /* 0x000fea0003800000 */
.L_x_3:
[----:B------:R-:W-:-:S00]  /*6650*/  BRA `(.L_x_3) ;  /* 0xfffffff000007947 */ /* 0x000fc0000383ffff */
[----:B------:R-:W-:-:S00]  /*6660*/  NOP ;  /* 0x0000000000007918 */ /* 0x000fc00000000000 */
        /* <DEDUP_REMOVED lines=9> */
.L_x_4:


//--------------------- .nv.global.init           --------------------------
	.section	.nv.global.init,"aw",@progbits
.nv.global.init:
	.type		_$_str,@object
	.size		_$_str,(.L_0 - _$_str)
_$_str:
        /*0000*/ 	.byte	0x5f, 0x5f, 0x43, 0x55, 0x44, 0x41, 0x5f, 0x46, 0x54, 0x5a, 0x00
.L_0:


//--------------------- .nv.shared.attn_fwd       --------------------------
	.section	.nv.shared.attn_fwd,"aw",@nobits
	.sectionflags	@""
	.align	16
